//
// Generated by NVIDIA NVVM Compiler
//
// Compiler Build ID: CL-36424714
// Cuda compilation tools, release 13.0, V13.0.88
// Based on NVVM 20.0.0
//

.version 9.0
.target sm_100
.address_size 64

	// .globl	_Z20to_montgomery_kernelPiiRK10Montgomery

.visible .entry _Z20to_montgomery_kernelPiiRK10Montgomery(
	.param .u64 .ptr .align 1 _Z20to_montgomery_kernelPiiRK10Montgomery_param_0,
	.param .u32 _Z20to_montgomery_kernelPiiRK10Montgomery_param_1,
	.param .u64 .ptr .align 1 _Z20to_montgomery_kernelPiiRK10Montgomery_param_2
)
{
	.reg .pred 	%p<3>;
	.reg .b32 	%r<11>;
	.reg .b64 	%rd<15>;

	ld.param.u64 	%rd7, [_Z20to_montgomery_kernelPiiRK10Montgomery_param_0];
	ld.param.u32 	%r2, [_Z20to_montgomery_kernelPiiRK10Montgomery_param_1];
	ld.param.u64 	%rd8, [_Z20to_montgomery_kernelPiiRK10Montgomery_param_2];
	mov.u32 	%r3, %ctaid.x;
	mov.u32 	%r4, %ntid.x;
	mov.u32 	%r5, %tid.x;
	mad.lo.s32 	%r1, %r3, %r4, %r5;
	setp.ge.s32 	%p1, %r1, %r2;
	@%p1 bra 	$L__BB0_5;
	cvta.to.global.u64 	%rd9, %rd7;
	cvta.to.global.u64 	%rd10, %rd8;
	mul.wide.s32 	%rd11, %r1, 4;
	add.s64 	%rd1, %rd9, %rd11;
	ld.global.u32 	%r6, [%rd1];
	ld.global.u32 	%r7, [%rd10+8];
	mul.wide.s32 	%rd2, %r7, %r6;
	ld.global.s32 	%rd3, [%rd10];
	or.b64  	%rd12, %rd2, %rd3;
	and.b64  	%rd13, %rd12, -4294967296;
	setp.ne.s64 	%p2, %rd13, 0;
	@%p2 bra 	$L__BB0_3;
	cvt.u32.u64 	%r8, %rd3;
	cvt.u32.u64 	%r9, %rd2;
	rem.u32 	%r10, %r9, %r8;
	cvt.u64.u32 	%rd14, %r10;
	bra.uni 	$L__BB0_4;
$L__BB0_3:
	rem.s64 	%rd14, %rd2, %rd3;
$L__BB0_4:
	st.global.u32 	[%rd1], %rd14;
$L__BB0_5:
	ret;

}
	// .globl	_Z22from_montgomery_kernelPiiRK10Montgomery
.visible .entry _Z22from_montgomery_kernelPiiRK10Montgomery(
	.param .u64 .ptr .align 1 _Z22from_montgomery_kernelPiiRK10Montgomery_param_0,
	.param .u32 _Z22from_montgomery_kernelPiiRK10Montgomery_param_1,
	.param .u64 .ptr .align 1 _Z22from_montgomery_kernelPiiRK10Montgomery_param_2
)
{
	.reg .pred 	%p<3>;
	.reg .b32 	%r<11>;
	.reg .b64 	%rd<15>;

	ld.param.u64 	%rd7, [_Z22from_montgomery_kernelPiiRK10Montgomery_param_0];
	ld.param.u32 	%r2, [_Z22from_montgomery_kernelPiiRK10Montgomery_param_1];
	ld.param.u64 	%rd8, [_Z22from_montgomery_kernelPiiRK10Montgomery_param_2];
	mov.u32 	%r3, %ctaid.x;
	mov.u32 	%r4, %ntid.x;
	mov.u32 	%r5, %tid.x;
	mad.lo.s32 	%r1, %r3, %r4, %r5;
	setp.ge.s32 	%p1, %r1, %r2;
	@%p1 bra 	$L__BB1_5;
	cvta.to.global.u64 	%rd9, %rd7;
	cvta.to.global.u64 	%rd10, %rd8;
	mul.wide.s32 	%rd11, %r1, 4;
	add.s64 	%rd1, %rd9, %rd11;
	ld.global.u32 	%r6, [%rd1];
	ld.global.u32 	%r7, [%rd10+12];
	mul.wide.s32 	%rd2, %r7, %r6;
	ld.global.s32 	%rd3, [%rd10];
	or.b64  	%rd12, %rd2, %rd3;
	and.b64  	%rd13, %rd12, -4294967296;
	setp.ne.s64 	%p2, %rd13, 0;
	@%p2 bra 	$L__BB1_3;
	cvt.u32.u64 	%r8, %rd3;
	cvt.u32.u64 	%r9, %rd2;
	rem.u32 	%r10, %r9, %r8;
	cvt.u64.u32 	%rd14, %r10;
	bra.uni 	$L__BB1_4;
$L__BB1_3:
	rem.s64 	%rd14, %rd2, %rd3;
$L__BB1_4:
	st.global.u32 	[%rd1], %rd14;
$L__BB1_5:
	ret;

}
	// .globl	_Z18bit_reverse_kernelPii
.visible .entry _Z18bit_reverse_kernelPii(
	.param .u64 .ptr .align 1 _Z18bit_reverse_kernelPii_param_0,
	.param .u32 _Z18bit_reverse_kernelPii_param_1
)
{
	.reg .pred 	%p<10>;
	.reg .b32 	%r<66>;
	.reg .b64 	%rd<7>;

	ld.param.u64 	%rd1, [_Z18bit_reverse_kernelPii_param_0];
	ld.param.u32 	%r54, [_Z18bit_reverse_kernelPii_param_1];
	mov.u32 	%r27, %ctaid.x;
	mov.u32 	%r28, %ntid.x;
	mov.u32 	%r29, %tid.x;
	mad.lo.s32 	%r1, %r27, %r28, %r29;
	setp.ge.s32 	%p1, %r1, %r54;
	@%p1 bra 	$L__BB2_13;
	setp.lt.s32 	%p2, %r54, 2;
	mov.b32 	%r55, 0;
	@%p2 bra 	$L__BB2_4;
	mov.b32 	%r55, 0;
$L__BB2_3:
	add.s32 	%r55, %r55, 1;
	shr.u32 	%r8, %r54, 1;
	setp.gt.u32 	%p3, %r54, 3;
	mov.u32 	%r54, %r8;
	@%p3 bra 	$L__BB2_3;
$L__BB2_4:
	setp.eq.s32 	%p4, %r55, 0;
	mov.b32 	%r65, 0;
	@%p4 bra 	$L__BB2_11;
	and.b32  	%r3, %r55, 3;
	setp.lt.u32 	%p5, %r55, 4;
	mov.b32 	%r65, 0;
	mov.u32 	%r61, %r1;
	@%p5 bra 	$L__BB2_8;
	and.b32  	%r36, %r55, -4;
	neg.s32 	%r56, %r36;
	mov.b32 	%r65, 0;
	mov.u32 	%r61, %r1;
$L__BB2_7:
	shl.b32 	%r37, %r61, 2;
	and.b32  	%r38, %r37, 4;
	shr.u32 	%r39, %r61, 2;
	shl.b32 	%r40, %r65, 3;
	or.b32  	%r41, %r40, %r38;
	and.b32  	%r42, %r61, 2;
	or.b32  	%r43, %r42, %r41;
	and.b32  	%r44, %r39, 1;
	or.b32  	%r45, %r43, %r44;
	shr.u32 	%r46, %r61, 3;
	shl.b32 	%r47, %r45, 1;
	and.b32  	%r48, %r46, 1;
	or.b32  	%r65, %r47, %r48;
	shr.s32 	%r61, %r61, 4;
	add.s32 	%r56, %r56, 4;
	setp.ne.s32 	%p6, %r56, 0;
	@%p6 bra 	$L__BB2_7;
$L__BB2_8:
	setp.eq.s32 	%p7, %r3, 0;
	@%p7 bra 	$L__BB2_11;
	neg.s32 	%r62, %r3;
$L__BB2_10:
	.pragma "nounroll";
	shl.b32 	%r49, %r65, 1;
	and.b32  	%r50, %r61, 1;
	or.b32  	%r65, %r49, %r50;
	shr.s32 	%r61, %r61, 1;
	add.s32 	%r62, %r62, 1;
	setp.ne.s32 	%p8, %r62, 0;
	@%p8 bra 	$L__BB2_10;
$L__BB2_11:
	setp.ge.s32 	%p9, %r1, %r65;
	@%p9 bra 	$L__BB2_13;
	cvta.to.global.u64 	%rd2, %rd1;
	mul.wide.s32 	%rd3, %r1, 4;
	add.s64 	%rd4, %rd2, %rd3;
	ld.global.u32 	%r51, [%rd4];
	mul.wide.s32 	%rd5, %r65, 4;
	add.s64 	%rd6, %rd2, %rd5;
	ld.global.u32 	%r52, [%rd6];
	st.global.u32 	[%rd4], %r52;
	st.global.u32 	[%rd6], %r51;
$L__BB2_13:
	ret;

}
	// .globl	_Z20ntt_butterfly_kernelPiiiiRK10Montgomery
.visible .entry _Z20ntt_butterfly_kernelPiiiiRK10Montgomery(
	.param .u64 .ptr .align 1 _Z20ntt_butterfly_kernelPiiiiRK10Montgomery_param_0,
	.param .u32 _Z20ntt_butterfly_kernelPiiiiRK10Montgomery_param_1,
	.param .u32 _Z20ntt_butterfly_kernelPiiiiRK10Montgomery_param_2,
	.param .u32 _Z20ntt_butterfly_kernelPiiiiRK10Montgomery_param_3,
	.param .u64 .ptr .align 1 _Z20ntt_butterfly_kernelPiiiiRK10Montgomery_param_4
)
{
	.reg .pred 	%p<9>;
	.reg .b32 	%r<47>;
	.reg .b64 	%rd<37>;

	ld.param.u64 	%rd20, [_Z20ntt_butterfly_kernelPiiiiRK10Montgomery_param_0];
	ld.param.u32 	%r15, [_Z20ntt_butterfly_kernelPiiiiRK10Montgomery_param_1];
	ld.param.u32 	%r13, [_Z20ntt_butterfly_kernelPiiiiRK10Montgomery_param_2];
	ld.param.u32 	%r44, [_Z20ntt_butterfly_kernelPiiiiRK10Montgomery_param_3];
	ld.param.u64 	%rd21, [_Z20ntt_butterfly_kernelPiiiiRK10Montgomery_param_4];
	cvta.to.global.u64 	%rd1, %rd21;
	mov.u32 	%r16, %ctaid.x;
	mov.u32 	%r17, %ntid.x;
	mov.u32 	%r18, %tid.x;
	mad.lo.s32 	%r1, %r16, %r17, %r18;
	shr.s32 	%r2, %r13, 1;
	div.s32 	%r19, %r15, %r13;
	mul.lo.s32 	%r20, %r19, %r2;
	setp.ge.s32 	%p1, %r1, %r20;
	@%p1 bra 	$L__BB3_17;
	div.s32 	%r21, %r1, %r2;
	mul.lo.s32 	%r22, %r21, %r2;
	sub.s32 	%r3, %r1, %r22;
	mul.lo.s32 	%r4, %r21, %r13;
	setp.lt.s32 	%p2, %r3, 1;
	ld.global.s32 	%rd2, [%rd1];
	mov.b64 	%rd35, 1;
	@%p2 bra 	$L__BB3_13;
	mov.b32 	%r46, 1;
	mov.u32 	%r43, %r3;
$L__BB3_3:
	and.b32  	%r24, %r43, 1;
	setp.eq.b32 	%p3, %r24, 1;
	not.pred 	%p4, %p3;
	@%p4 bra 	$L__BB3_8;
	mul.wide.s32 	%rd3, %r44, %r46;
	or.b64  	%rd23, %rd3, %rd2;
	and.b64  	%rd24, %rd23, -4294967296;
	setp.ne.s64 	%p5, %rd24, 0;
	@%p5 bra 	$L__BB3_6;
	cvt.u32.u64 	%r25, %rd2;
	cvt.u32.u64 	%r26, %rd3;
	rem.u32 	%r27, %r26, %r25;
	cvt.u64.u32 	%rd33, %r27;
	bra.uni 	$L__BB3_7;
$L__BB3_6:
	rem.s64 	%rd33, %rd3, %rd2;
$L__BB3_7:
	cvt.u32.u64 	%r46, %rd33;
$L__BB3_8:
	mul.wide.s32 	%rd7, %r44, %r44;
	or.b64  	%rd25, %rd7, %rd2;
	and.b64  	%rd26, %rd25, -4294967296;
	setp.ne.s64 	%p6, %rd26, 0;
	@%p6 bra 	$L__BB3_10;
	cvt.u32.u64 	%r28, %rd2;
	cvt.u32.u64 	%r29, %rd7;
	rem.u32 	%r30, %r29, %r28;
	cvt.u64.u32 	%rd34, %r30;
	bra.uni 	$L__BB3_11;
$L__BB3_10:
	rem.s64 	%rd34, %rd7, %rd2;
$L__BB3_11:
	cvt.u32.u64 	%r44, %rd34;
	shr.u32 	%r11, %r43, 1;
	setp.gt.u32 	%p7, %r43, 1;
	mov.u32 	%r43, %r11;
	@%p7 bra 	$L__BB3_3;
	cvt.s64.s32 	%rd35, %r46;
$L__BB3_13:
	add.s32 	%r31, %r4, %r3;
	cvta.to.global.u64 	%rd27, %rd20;
	mul.wide.s32 	%rd28, %r31, 4;
	add.s64 	%rd13, %rd27, %rd28;
	ld.global.u32 	%r12, [%rd13];
	mul.wide.s32 	%rd29, %r2, 4;
	add.s64 	%rd14, %rd13, %rd29;
	ld.global.s32 	%rd30, [%rd14];
	mul.lo.s64 	%rd15, %rd35, %rd30;
	or.b64  	%rd31, %rd15, %rd2;
	and.b64  	%rd32, %rd31, -4294967296;
	setp.ne.s64 	%p8, %rd32, 0;
	@%p8 bra 	$L__BB3_15;
	cvt.u32.u64 	%r32, %rd2;
	cvt.u32.u64 	%r33, %rd15;
	rem.u32 	%r34, %r33, %r32;
	cvt.u64.u32 	%rd36, %r34;
	bra.uni 	$L__BB3_16;
$L__BB3_15:
	rem.s64 	%rd36, %rd15, %rd2;
$L__BB3_16:
	cvt.u32.u64 	%r35, %rd2;
	cvt.u32.u64 	%r36, %rd36;
	add.s32 	%r37, %r12, %r36;
	rem.s32 	%r38, %r37, %r35;
	st.global.u32 	[%rd13], %r38;
	sub.s32 	%r39, %r12, %r36;
	ld.global.u32 	%r40, [%rd1];
	add.s32 	%r41, %r39, %r40;
	rem.s32 	%r42, %r41, %r40;
	st.global.u32 	[%rd14], %r42;
$L__BB3_17:
	ret;

}
	// .globl	_Z25pointwise_multiply_kernelPiS_ii
.visible .entry _Z25pointwise_multiply_kernelPiS_ii(
	.param .u64 .ptr .align 1 _Z25pointwise_multiply_kernelPiS_ii_param_0,
	.param .u64 .ptr .align 1 _Z25pointwise_multiply_kernelPiS_ii_param_1,
	.param .u32 _Z25pointwise_multiply_kernelPiS_ii_param_2,
	.param .u32 _Z25pointwise_multiply_kernelPiS_ii_param_3
)
{
	.reg .pred 	%p<3>;
	.reg .b32 	%r<12>;
	.reg .b64 	%rd<16>;

	ld.param.u64 	%rd7, [_Z25pointwise_multiply_kernelPiS_ii_param_0];
	ld.param.u64 	%rd8, [_Z25pointwise_multiply_kernelPiS_ii_param_1];
	ld.param.u32 	%r3, [_Z25pointwise_multiply_kernelPiS_ii_param_2];
	ld.param.u32 	%r2, [_Z25pointwise_multiply_kernelPiS_ii_param_3];
	mov.u32 	%r4, %ctaid.x;
	mov.u32 	%r5, %ntid.x;
	mov.u32 	%r6, %tid.x;
	mad.lo.s32 	%r1, %r4, %r5, %r6;
	setp.ge.s32 	%p1, %r1, %r3;
	@%p1 bra 	$L__BB4_5;
	cvta.to.global.u64 	%rd9, %rd7;
	cvta.to.global.u64 	%rd10, %rd8;
	mul.wide.s32 	%rd11, %r1, 4;
	add.s64 	%rd1, %rd9, %rd11;
	ld.global.u32 	%r7, [%rd1];
	add.s64 	%rd12, %rd10, %rd11;
	ld.global.u32 	%r8, [%rd12];
	mul.wide.s32 	%rd2, %r8, %r7;
	cvt.s64.s32 	%rd3, %r2;
	or.b64  	%rd13, %rd2, %rd3;
	and.b64  	%rd14, %rd13, -4294967296;
	setp.ne.s64 	%p2, %rd14, 0;
	@%p2 bra 	$L__BB4_3;
	cvt.u32.u64 	%r9, %rd3;
	cvt.u32.u64 	%r10, %rd2;
	rem.u32 	%r11, %r10, %r9;
	cvt.u64.u32 	%rd15, %r11;
	bra.uni 	$L__BB4_4;
$L__BB4_3:
	rem.s64 	%rd15, %rd2, %rd3;
$L__BB4_4:
	st.global.u32 	[%rd1], %rd15;
$L__BB4_5:
	ret;

}
	// .globl	_Z16normalize_kernelPiiiRK10Montgomery
.visible .entry _Z16normalize_kernelPiiiRK10Montgomery(
	.param .u64 .ptr .align 1 _Z16normalize_kernelPiiiRK10Montgomery_param_0,
	.param .u32 _Z16normalize_kernelPiiiRK10Montgomery_param_1,
	.param .u32 _Z16normalize_kernelPiiiRK10Montgomery_param_2,
	.param .u64 .ptr .align 1 _Z16normalize_kernelPiiiRK10Montgomery_param_3
)
{
	.reg .pred 	%p<3>;
	.reg .b32 	%r<11>;
	.reg .b64 	%rd<15>;

	ld.param.u64 	%rd7, [_Z16normalize_kernelPiiiRK10Montgomery_param_0];
	ld.param.u32 	%r3, [_Z16normalize_kernelPiiiRK10Montgomery_param_1];
	ld.param.u32 	%r2, [_Z16normalize_kernelPiiiRK10Montgomery_param_2];
	ld.param.u64 	%rd8, [_Z16normalize_kernelPiiiRK10Montgomery_param_3];
	mov.u32 	%r4, %ctaid.x;
	mov.u32 	%r5, %ntid.x;
	mov.u32 	%r6, %tid.x;
	mad.lo.s32 	%r1, %r4, %r5, %r6;
	setp.ge.s32 	%p1, %r1, %r3;
	@%p1 bra 	$L__BB5_5;
	cvta.to.global.u64 	%rd9, %rd7;
	cvta.to.global.u64 	%rd10, %rd8;
	mul.wide.s32 	%rd11, %r1, 4;
	add.s64 	%rd1, %rd9, %rd11;
	ld.global.u32 	%r7, [%rd1];
	mul.wide.s32 	%rd2, %r7, %r2;
	ld.global.s32 	%rd3, [%rd10];
	or.b64  	%rd12, %rd2, %rd3;
	and.b64  	%rd13, %rd12, -4294967296;
	setp.ne.s64 	%p2, %rd13, 0;
	@%p2 bra 	$L__BB5_3;
	cvt.u32.u64 	%r8, %rd3;
	cvt.u32.u64 	%r9, %rd2;
	rem.u32 	%r10, %r9, %r8;
	cvt.u64.u32 	%rd14, %r10;
	bra.uni 	$L__BB5_4;
$L__BB5_3:
	rem.s64 	%rd14, %rd2, %rd3;
$L__BB5_4:
	st.global.u32 	[%rd1], %rd14;
$L__BB5_5:
	ret;

}


// ===== COMPILED SASS (sm_100) =====

	.target	sm_100

	.elftype	@"ET_EXEC"


//--------------------- .note.nv.tkinfo           --------------------------
	.section	.note.nv.tkinfo,"",@"SHT_NOTE"
	.sectionflags	@"SHF_NOTE_NV_TKINFO"
	.tkinfo
        /*0018*/ 	.word	0x00000002
        /*0030*/ 	.string	""
        /*0030*/ 	.string	"ptxas"
        /*0030*/ 	.string	"Cuda compilation tools, release 13.0, V13.0.88"
        /*0030*/ 	.string	"Build cuda_13.0.r13.0/compiler.36424714_0"
        /*0030*/ 	.string	"-arch sm_100 -m 64 "



//--------------------- .note.nv.cuinfo           --------------------------
	.section	.note.nv.cuinfo,"",@"SHT_NOTE"
	.sectionflags	@"SHF_NOTE_NV_CUINFO"
        /*0018*/ 	.short	0x0002
        /*001a*/ 	.short	0x0064
        /*001c*/ 	.short	0x0082
	.zero		2


//--------------------- .nv.info                  --------------------------
	.section	.nv.info,"",@"SHT_CUDA_INFO"
	.align	4


	//----- nvinfo : EIATTR_REGCOUNT
	.align		4
        /*0000*/ 	.byte	0x04, 0x2f
        /*0002*/ 	.short	(.L_1 - .L_0)
	.align		4
.L_0:
        /*0004*/ 	.word	index@(_Z20to_montgomery_kernelPiiRK10Montgomery)
        /*0008*/ 	.word	0x00000016


	//----- nvinfo : EIATTR_FRAME_SIZE
	.align		4
.L_1:
        /*000c*/ 	.byte	0x04, 0x11
        /*000e*/ 	.short	(.L_3 - .L_2)
	.align		4
.L_2:
        /*0010*/ 	.word	index@($__internal_4_$__cuda_sm20_rem_s64)
        /*0014*/ 	.word	0x00000000


	//----- nvinfo : EIATTR_FRAME_SIZE
	.align		4
.L_3:
        /*0018*/ 	.byte	0x04, 0x11
        /*001a*/ 	.short	(.L_5 - .L_4)
	.align		4
.L_4:
        /*001c*/ 	.word	index@(_Z20to_montgomery_kernelPiiRK10Montgomery)
        /*0020*/ 	.word	0x00000000


	//----- nvinfo : EIATTR_REGCOUNT
	.align		4
.L_5:
        /*0024*/ 	.byte	0x04, 0x2f
        /*0026*/ 	.short	(.L_7 - .L_6)
	.align		4
.L_6:
        /*0028*/ 	.word	index@(_Z22from_montgomery_kernelPiiRK10Montgomery)
        /*002c*/ 	.word	0x00000016


	//----- nvinfo : EIATTR_FRAME_SIZE
	.align		4
.L_7:
        /*0030*/ 	.byte	0x04, 0x11
        /*0032*/ 	.short	(.L_9 - .L_8)
	.align		4
.L_8:
        /*0034*/ 	.word	index@($__internal_3_$__cuda_sm20_rem_s64)
        /*0038*/ 	.word	0x00000000


	//----- nvinfo : EIATTR_FRAME_SIZE
	.align		4
.L_9:
        /*003c*/ 	.byte	0x04, 0x11
        /*003e*/ 	.short	(.L_11 - .L_10)
	.align		4
.L_10:
        /*0040*/ 	.word	index@(_Z22from_montgomery_kernelPiiRK10Montgomery)
        /*0044*/ 	.word	0x00000000


	//----- nvinfo : EIATTR_REGCOUNT
	.align		4
.L_11:
        /*0048*/ 	.byte	0x04, 0x2f
        /*004a*/ 	.short	(.L_13 - .L_12)
	.align		4
.L_12:
        /*004c*/ 	.word	index@(_Z18bit_reverse_kernelPii)
        /*0050*/ 	.word	0x0000000c


	//----- nvinfo : EIATTR_FRAME_SIZE
	.align		4
.L_13:
        /*0054*/ 	.byte	0x04, 0x11
        /*0056*/ 	.short	(.L_15 - .L_14)
	.align		4
.L_14:
        /*0058*/ 	.word	index@(_Z18bit_reverse_kernelPii)
        /*005c*/ 	.word	0x00000000


	//----- nvinfo : EIATTR_REGCOUNT
	.align		4
.L_15:
        /*0060*/ 	.byte	0x04, 0x2f
        /*0062*/ 	.short	(.L_17 - .L_16)
	.align		4
.L_16:
        /*0064*/ 	.word	index@(_Z20ntt_butterfly_kernelPiiiiRK10Montgomery)
        /*0068*/ 	.word	0x0000001a


	//----- nvinfo : EIATTR_FRAME_SIZE
	.align		4
.L_17:
        /*006c*/ 	.byte	0x04, 0x11
        /*006e*/ 	.short	(.L_19 - .L_18)
	.align		4
.L_18:
        /*0070*/ 	.word	index@($__internal_2_$__cuda_sm20_rem_s64)
        /*0074*/ 	.word	0x00000000


	//----- nvinfo : EIATTR_FRAME_SIZE
	.align		4
.L_19:
        /*0078*/ 	.byte	0x04, 0x11
        /*007a*/ 	.short	(.L_21 - .L_20)
	.align		4
.L_20:
        /*007c*/ 	.word	index@(_Z20ntt_butterfly_kernelPiiiiRK10Montgomery)
        /*0080*/ 	.word	0x00000000


	//----- nvinfo : EIATTR_REGCOUNT
	.align		4
.L_21:
        /*0084*/ 	.byte	0x04, 0x2f
        /*0086*/ 	.short	(.L_23 - .L_22)
	.align		4
.L_22:
        /*0088*/ 	.word	index@(_Z25pointwise_multiply_kernelPiS_ii)
        /*008c*/ 	.word	0x00000012


	//----- nvinfo : EIATTR_FRAME_SIZE
	.align		4
.L_23:
        /*0090*/ 	.byte	0x04, 0x11
        /*0092*/ 	.short	(.L_25 - .L_24)
	.align		4
.L_24:
        /*0094*/ 	.word	index@($__internal_1_$__cuda_sm20_rem_s64)
        /*0098*/ 	.word	0x00000000


	//----- nvinfo : EIATTR_FRAME_SIZE
	.align		4
.L_25:
        /*009c*/ 	.byte	0x04, 0x11
        /*009e*/ 	.short	(.L_27 - .L_26)
	.align		4
.L_26:
        /*00a0*/ 	.word	index@(_Z25pointwise_multiply_kernelPiS_ii)
        /*00a4*/ 	.word	0x00000000


	//----- nvinfo : EIATTR_REGCOUNT
	.align		4
.L_27:
        /*00a8*/ 	.byte	0x04, 0x2f
        /*00aa*/ 	.short	(.L_29 - .L_28)
	.align		4
.L_28:
        /*00ac*/ 	.word	index@(_Z16normalize_kernelPiiiRK10Montgomery)
        /*00b0*/ 	.word	0x00000016


	//----- nvinfo : EIATTR_FRAME_SIZE
	.align		4
.L_29:
        /*00b4*/ 	.byte	0x04, 0x11
        /*00b6*/ 	.short	(.L_31 - .L_30)
	.align		4
.L_30:
        /*00b8*/ 	.word	index@($__internal_0_$__cuda_sm20_rem_s64)
        /*00bc*/ 	.word	0x00000000


	//----- nvinfo : EIATTR_FRAME_SIZE
	.align		4
.L_31:
        /*00c0*/ 	.byte	0x04, 0x11
        /*00c2*/ 	.short	(.L_33 - .L_32)
	.align		4
.L_32:
        /*00c4*/ 	.word	index@(_Z16normalize_kernelPiiiRK10Montgomery)
        /*00c8*/ 	.word	0x00000000


	//----- nvinfo : EIATTR_MIN_STACK_SIZE
	.align		4
.L_33:
        /*00cc*/ 	.byte	0x04, 0x12
        /*00ce*/ 	.short	(.L_35 - .L_34)
	.align		4
.L_34:
        /*00d0*/ 	.word	index@(_Z16normalize_kernelPiiiRK10Montgomery)
        /*00d4*/ 	.word	0x00000000


	//----- nvinfo : EIATTR_MIN_STACK_SIZE
	.align		4
.L_35:
        /*00d8*/ 	.byte	0x04, 0x12
        /*00da*/ 	.short	(.L_37 - .L_36)
	.align		4
.L_36:
        /*00dc*/ 	.word	index@(_Z25pointwise_multiply_kernelPiS_ii)
        /*00e0*/ 	.word	0x00000000


	//----- nvinfo : EIATTR_MIN_STACK_SIZE
	.align		4
.L_37:
        /*00e4*/ 	.byte	0x04, 0x12
        /*00e6*/ 	.short	(.L_39 - .L_38)
	.align		4
.L_38:
        /*00e8*/ 	.word	index@(_Z20ntt_butterfly_kernelPiiiiRK10Montgomery)
        /*00ec*/ 	.word	0x00000000


	//----- nvinfo : EIATTR_MIN_STACK_SIZE
	.align		4
.L_39:
        /*00f0*/ 	.byte	0x04, 0x12
        /*00f2*/ 	.short	(.L_41 - .L_40)
	.align		4
.L_40:
        /*00f4*/ 	.word	index@(_Z18bit_reverse_kernelPii)
        /*00f8*/ 	.word	0x00000000


	//----- nvinfo : EIATTR_MIN_STACK_SIZE
	.align		4
.L_41:
        /*00fc*/ 	.byte	0x04, 0x12
        /*00fe*/ 	.short	(.L_43 - .L_42)
	.align		4
.L_42:
        /*0100*/ 	.word	index@(_Z22from_montgomery_kernelPiiRK10Montgomery)
        /*0104*/ 	.word	0x00000000


	//----- nvinfo : EIATTR_MIN_STACK_SIZE
	.align		4
.L_43:
        /*0108*/ 	.byte	0x04, 0x12
        /*010a*/ 	.short	(.L_45 - .L_44)
	.align		4
.L_44:
        /*010c*/ 	.word	index@(_Z20to_montgomery_kernelPiiRK10Montgomery)
        /*0110*/ 	.word	0x00000000
.L_45:


//--------------------- .nv.compat                --------------------------
	.section	.nv.compat,"",@"SHT_CUDA_COMPAT_INFO"
	.align	4
        /*0000*/ 	.byte	0x02, 0x09, 0x00, 0x00, 0x02, 0x02, 0x01, 0x00, 0x02, 0x05, 0x05, 0x00, 0x03, 0x07, 0x01, 0x01
        /*0010*/ 	.byte	0x02, 0x03, 0x00, 0x00, 0x02, 0x06, 0x01, 0x00, 0x04, 0x0b, 0x08, 0x00, 0x09, 0x00, 0x00, 0x00
        /*0020*/ 	.byte	0x00, 0x00, 0x00, 0x00


//--------------------- .nv.info._Z16normalize_kernelPiiiRK10Montgomery --------------------------
	.section	.nv.info._Z16normalize_kernelPiiiRK10Montgomery,"",@"SHT_CUDA_INFO"
	.sectionflags	@""
	.align	4


	//----- nvinfo : EIATTR_CUDA_API_VERSION
	.align		4
        /*0000*/ 	.byte	0x04, 0x37
        /*0002*/ 	.short	(.L_47 - .L_46)
.L_46:
        /*0004*/ 	.word	0x00000082


	//----- nvinfo : EIATTR_KPARAM_INFO
	.align		4
.L_47:
        /*0008*/ 	.byte	0x04, 0x17
        /*000a*/ 	.short	(.L_49 - .L_48)
.L_48:
        /*000c*/ 	.word	0x00000000
        /*0010*/ 	.short	0x0003
        /*0012*/ 	.short	0x0010
        /*0014*/ 	.byte	0x00, 0xf5, 0x21, 0x00


	//----- nvinfo : EIATTR_KPARAM_INFO
	.align		4
.L_49:
        /*0018*/ 	.byte	0x04, 0x17
        /*001a*/ 	.short	(.L_51 - .L_50)
.L_50:
        /*001c*/ 	.word	0x00000000
        /*0020*/ 	.short	0x0002
        /*0022*/ 	.short	0x000c
        /*0024*/ 	.byte	0x00, 0xf0, 0x11, 0x00


	//----- nvinfo : EIATTR_KPARAM_INFO
	.align		4
.L_51:
        /*0028*/ 	.byte	0x04, 0x17
        /*002a*/ 	.short	(.L_53 - .L_52)
.L_52:
        /*002c*/ 	.word	0x00000000
        /*0030*/ 	.short	0x0001
        /*0032*/ 	.short	0x0008
        /*0034*/ 	.byte	0x00, 0xf0, 0x11, 0x00


	//----- nvinfo : EIATTR_KPARAM_INFO
	.align		4
.L_53:
        /*0038*/ 	.byte	0x04, 0x17
        /*003a*/ 	.short	(.L_55 - .L_54)
.L_54:
        /*003c*/ 	.word	0x00000000
        /*0040*/ 	.short	0x0000
        /*0042*/ 	.short	0x0000
        /*0044*/ 	.byte	0x00, 0xf5, 0x21, 0x00


	//----- nvinfo : EIATTR_SPARSE_MMA_MASK
	.align		4
.L_55:
        /*0048*/ 	.byte	0x03, 0x50
        /*004a*/ 	.short	0x0000


	//----- nvinfo : EIATTR_MAXREG_COUNT
	.align		4
        /*004c*/ 	.byte	0x03, 0x1b
        /*004e*/ 	.short	0x00ff


	//----- nvinfo : EIATTR_MERCURY_ISA_VERSION
	.align		4
        /*0050*/ 	.byte	0x03, 0x5f
        /*0052*/ 	.short	0x0101


	//----- nvinfo : EIATTR_VRC_CTA_INIT_COUNT
	.align		4
        /*0054*/ 	.byte	0x02, 0x4a
	.zero		1
	.zero		1


	//----- nvinfo : EIATTR_EXIT_INSTR_OFFSETS
	.align		4
        /*0058*/ 	.byte	0x04, 0x1c
        /*005a*/ 	.short	(.L_57 - .L_56)


	//   ....[0]....
.L_56:
        /*005c*/ 	.word	0x00000070


	//   ....[1]....
        /*0060*/ 	.word	0x000002b0


	//----- nvinfo : EIATTR_CRS_STACK_SIZE
	.align		4
.L_57:
        /*0064*/ 	.byte	0x04, 0x1e
        /*0066*/ 	.short	(.L_59 - .L_58)
.L_58:
        /*0068*/ 	.word	0x00000000


	//----- nvinfo : EIATTR_CBANK_PARAM_SIZE
	.align		4
.L_59:
        /*006c*/ 	.byte	0x03, 0x19
        /*006e*/ 	.short	0x0018


	//----- nvinfo : EIATTR_PARAM_CBANK
	.align		4
        /*0070*/ 	.byte	0x04, 0x0a
        /*0072*/ 	.short	(.L_61 - .L_60)
	.align		4
.L_60:
        /*0074*/ 	.word	index@(.nv.constant0._Z16normalize_kernelPiiiRK10Montgomery)
        /*0078*/ 	.short	0x0380
        /*007a*/ 	.short	0x0018


	//----- nvinfo : EIATTR_SW_WAR
	.align		4
.L_61:
        /*007c*/ 	.byte	0x04, 0x36
        /*007e*/ 	.short	(.L_63 - .L_62)
.L_62:
        /*0080*/ 	.word	0x00000008
.L_63:


//--------------------- .nv.info._Z25pointwise_multiply_kernelPiS_ii --------------------------
	.section	.nv.info._Z25pointwise_multiply_kernelPiS_ii,"",@"SHT_CUDA_INFO"
	.sectionflags	@""
	.align	4


	//----- nvinfo : EIATTR_CUDA_API_VERSION
	.align		4
        /*0000*/ 	.byte	0x04, 0x37
        /*0002*/ 	.short	(.L_65 - .L_64)
.L_64:
        /*0004*/ 	.word	0x00000082


	//----- nvinfo : EIATTR_KPARAM_INFO
	.align		4
.L_65:
        /*0008*/ 	.byte	0x04, 0x17
        /*000a*/ 	.short	(.L_67 - .L_66)
.L_66:
        /*000c*/ 	.word	0x00000000
        /*0010*/ 	.short	0x0003
        /*0012*/ 	.short	0x0014
        /*0014*/ 	.byte	0x00, 0xf0, 0x11, 0x00


	//----- nvinfo : EIATTR_KPARAM_INFO
	.align		4
.L_67:
        /*0018*/ 	.byte	0x04, 0x17
        /*001a*/ 	.short	(.L_69 - .L_68)
.L_68:
        /*001c*/ 	.word	0x00000000
        /*0020*/ 	.short	0x0002
        /*0022*/ 	.short	0x0010
        /*0024*/ 	.byte	0x00, 0xf0, 0x11, 0x00


	//----- nvinfo : EIATTR_KPARAM_INFO
	.align		4
.L_69:
        /*0028*/ 	.byte	0x04, 0x17
        /*002a*/ 	.short	(.L_71 - .L_70)
.L_70:
        /*002c*/ 	.word	0x00000000
        /*0030*/ 	.short	0x0001
        /*0032*/ 	.short	0x0008
        /*0034*/ 	.byte	0x00, 0xf5, 0x21, 0x00


	//----- nvinfo : EIATTR_KPARAM_INFO
	.align		4
.L_71:
        /*0038*/ 	.byte	0x04, 0x17
        /*003a*/ 	.short	(.L_73 - .L_72)
.L_72:
        /*003c*/ 	.word	0x00000000
        /*0040*/ 	.short	0x0000
        /*0042*/ 	.short	0x0000
        /*0044*/ 	.byte	0x00, 0xf5, 0x21, 0x00


	//----- nvinfo : EIATTR_SPARSE_MMA_MASK
	.align		4
.L_73:
        /*0048*/ 	.byte	0x03, 0x50
        /*004a*/ 	.short	0x0000


	//----- nvinfo : EIATTR_MAXREG_COUNT
	.align		4
        /*004c*/ 	.byte	0x03, 0x1b
        /*004e*/ 	.short	0x00ff


	//----- nvinfo : EIATTR_MERCURY_ISA_VERSION
	.align		4
        /*0050*/ 	.byte	0x03, 0x5f
        /*0052*/ 	.short	0x0101


	//----- nvinfo : EIATTR_VRC_CTA_INIT_COUNT
	.align		4
        /*0054*/ 	.byte	0x02, 0x4a
	.zero		1
	.zero		1


	//----- nvinfo : EIATTR_EXIT_INSTR_OFFSETS
	.align		4
        /*0058*/ 	.byte	0x04, 0x1c
        /*005a*/ 	.short	(.L_75 - .L_74)


	//   ....[0]....
.L_74:
        /*005c*/ 	.word	0x00000070


	//   ....[1]....
        /*0060*/ 	.word	0x000002d0


	//----- nvinfo : EIATTR_CRS_STACK_SIZE
	.align		4
.L_75:
        /*0064*/ 	.byte	0x04, 0x1e
        /*0066*/ 	.short	(.L_77 - .L_76)
.L_76:
        /*0068*/ 	.word	0x00000000


	//----- nvinfo : EIATTR_CBANK_PARAM_SIZE
	.align		4
.L_77:
        /*006c*/ 	.byte	0x03, 0x19
        /*006e*/ 	.short	0x0018


	//----- nvinfo : EIATTR_PARAM_CBANK
	.align		4
        /*0070*/ 	.byte	0x04, 0x0a
        /*0072*/ 	.short	(.L_79 - .L_78)
	.align		4
.L_78:
        /*0074*/ 	.word	index@(.nv.constant0._Z25pointwise_multiply_kernelPiS_ii)
        /*0078*/ 	.short	0x0380
        /*007a*/ 	.short	0x0018


	//----- nvinfo : EIATTR_SW_WAR
	.align		4
.L_79:
        /*007c*/ 	.byte	0x04, 0x36
        /*007e*/ 	.short	(.L_81 - .L_80)
.L_80:
        /*0080*/ 	.word	0x00000008
.L_81:


//--------------------- .nv.info._Z20ntt_butterfly_kernelPiiiiRK10Montgomery --------------------------
	.section	.nv.info._Z20ntt_butterfly_kernelPiiiiRK10Montgomery,"",@"SHT_CUDA_INFO"
	.sectionflags	@""
	.align	4


	//----- nvinfo : EIATTR_CUDA_API_VERSION
	.align		4
        /*0000*/ 	.byte	0x04, 0x37
        /*0002*/ 	.short	(.L_83 - .L_82)
.L_82:
        /*0004*/ 	.word	0x00000082


	//----- nvinfo : EIATTR_KPARAM_INFO
	.align		4
.L_83:
        /*0008*/ 	.byte	0x04, 0x17
        /*000a*/ 	.short	(.L_85 - .L_84)
.L_84:
        /*000c*/ 	.word	0x00000000
        /*0010*/ 	.short	0x0004
        /*0012*/ 	.short	0x0018
        /*0014*/ 	.byte	0x00, 0xf5, 0x21, 0x00


	//----- nvinfo : EIATTR_KPARAM_INFO
	.align		4
.L_85:
        /*0018*/ 	.byte	0x04, 0x17
        /*001a*/ 	.short	(.L_87 - .L_86)
.L_86:
        /*001c*/ 	.word	0x00000000
        /*0020*/ 	.short	0x0003
        /*0022*/ 	.short	0x0010
        /*0024*/ 	.byte	0x00, 0xf0, 0x11, 0x00


	//----- nvinfo : EIATTR_KPARAM_INFO
	.align		4
.L_87:
        /*0028*/ 	.byte	0x04, 0x17
        /*002a*/ 	.short	(.L_89 - .L_88)
.L_88:
        /*002c*/ 	.word	0x00000000
        /*0030*/ 	.short	0x0002
        /*0032*/ 	.short	0x000c
        /*0034*/ 	.byte	0x00, 0xf0, 0x11, 0x00


	//----- nvinfo : EIATTR_KPARAM_INFO
	.align		4
.L_89:
        /*0038*/ 	.byte	0x04, 0x17
        /*003a*/ 	.short	(.L_91 - .L_90)
.L_90:
        /*003c*/ 	.word	0x00000000
        /*0040*/ 	.short	0x0001
        /*0042*/ 	.short	0x0008
        /*0044*/ 	.byte	0x00, 0xf0, 0x11, 0x00


	//----- nvinfo : EIATTR_KPARAM_INFO
	.align		4
.L_91:
        /*0048*/ 	.byte	0x04, 0x17
        /*004a*/ 	.short	(.L_93 - .L_92)
.L_92:
        /*004c*/ 	.word	0x00000000
        /*0050*/ 	.short	0x0000
        /*0052*/ 	.short	0x0000
        /*0054*/ 	.byte	0x00, 0xf5, 0x21, 0x00


	//----- nvinfo : EIATTR_SPARSE_MMA_MASK
	.align		4
.L_93:
        /*0058*/ 	.byte	0x03, 0x50
        /*005a*/ 	.short	0x0000


	//----- nvinfo : EIATTR_MAXREG_COUNT
	.align		4
        /*005c*/ 	.byte	0x03, 0x1b
        /*005e*/ 	.short	0x00ff


	//----- nvinfo : EIATTR_MERCURY_ISA_VERSION
	.align		4
        /*0060*/ 	.byte	0x03, 0x5f
        /*0062*/ 	.short	0x0101


	//----- nvinfo : EIATTR_VRC_CTA_INIT_COUNT
	.align		4
        /*0064*/ 	.byte	0x02, 0x4a
	.zero		1
	.zero		1


	//----- nvinfo : EIATTR_EXIT_INSTR_OFFSETS
	.align		4
        /*0068*/ 	.byte	0x04, 0x1c
        /*006a*/ 	.short	(.L_95 - .L_94)


	//   ....[0]....
.L_94:
        /*006c*/ 	.word	0x00000200


	//   ....[1]....
        /*0070*/ 	.word	0x00000e60


	//----- nvinfo : EIATTR_CRS_STACK_SIZE
	.align		4
.L_95:
        /*0074*/ 	.byte	0x04, 0x1e
        /*0076*/ 	.short	(.L_97 - .L_96)
.L_96:
        /*0078*/ 	.word	0x00000000


	//----- nvinfo : EIATTR_CBANK_PARAM_SIZE
	.align		4
.L_97:
        /*007c*/ 	.byte	0x03, 0x19
        /*007e*/ 	.short	0x0020


	//----- nvinfo : EIATTR_PARAM_CBANK
	.align		4
        /*0080*/ 	.byte	0x04, 0x0a
        /*0082*/ 	.short	(.L_99 - .L_98)
	.align		4
.L_98:
        /*0084*/ 	.word	index@(.nv.constant0._Z20ntt_butterfly_kernelPiiiiRK10Montgomery)
        /*0088*/ 	.short	0x0380
        /*008a*/ 	.short	0x0020


	//----- nvinfo : EIATTR_SW_WAR
	.align		4
.L_99:
        /*008c*/ 	.byte	0x04, 0x36
        /*008e*/ 	.short	(.L_101 - .L_100)
.L_100:
        /*0090*/ 	.word	0x00000008
.L_101:


//--------------------- .nv.info._Z18bit_reverse_kernelPii --------------------------
	.section	.nv.info._Z18bit_reverse_kernelPii,"",@"SHT_CUDA_INFO"
	.sectionflags	@""
	.align	4


	//----- nvinfo : EIATTR_CUDA_API_VERSION
	.align		4
        /*0000*/ 	.byte	0x04, 0x37
        /*0002*/ 	.short	(.L_103 - .L_102)
.L_102:
        /*0004*/ 	.word	0x00000082


	//----- nvinfo : EIATTR_KPARAM_INFO
	.align		4
.L_103:
        /*0008*/ 	.byte	0x04, 0x17
        /*000a*/ 	.short	(.L_105 - .L_104)
.L_104:
        /*000c*/ 	.word	0x00000000
        /*0010*/ 	.short	0x0001
        /*0012*/ 	.short	0x0008
        /*0014*/ 	.byte	0x00, 0xf0, 0x11, 0x00


	//----- nvinfo : EIATTR_KPARAM_INFO
	.align		4
.L_105:
        /*0018*/ 	.byte	0x04, 0x17
        /*001a*/ 	.short	(.L_107 - .L_106)
.L_106:
        /*001c*/ 	.word	0x00000000
        /*0020*/ 	.short	0x0000
        /*0022*/ 	.short	0x0000
        /*0024*/ 	.byte	0x00, 0xf5, 0x21, 0x00


	//----- nvinfo : EIATTR_SPARSE_MMA_MASK
	.align		4
.L_107:
        /*0028*/ 	.byte	0x03, 0x50
        /*002a*/ 	.short	0x0000


	//----- nvinfo : EIATTR_MAXREG_COUNT
	.align		4
        /*002c*/ 	.byte	0x03, 0x1b
        /*002e*/ 	.short	0x00ff


	//----- nvinfo : EIATTR_MERCURY_ISA_VERSION
	.align		4
        /*0030*/ 	.byte	0x03, 0x5f
        /*0032*/ 	.short	0x0101


	//----- nvinfo : EIATTR_VRC_CTA_INIT_COUNT
	.align		4
        /*0034*/ 	.byte	0x02, 0x4a
	.zero		1
	.zero		1


	//----- nvinfo : EIATTR_EXIT_INSTR_OFFSETS
	.align		4
        /*0038*/ 	.byte	0x04, 0x1c
        /*003a*/ 	.short	(.L_109 - .L_108)


	//   ....[0]....
.L_108:
        /*003c*/ 	.word	0x00000080


	//   ....[1]....
        /*0040*/ 	.word	0x00000890


	//   ....[2]....
        /*0044*/ 	.word	0x00000920


	//----- nvinfo : EIATTR_CBANK_PARAM_SIZE
	.align		4
.L_109:
        /*0048*/ 	.byte	0x03, 0x19
        /*004a*/ 	.short	0x000c


	//----- nvinfo : EIATTR_PARAM_CBANK
	.align		4
        /*004c*/ 	.byte	0x04, 0x0a
        /*004e*/ 	.short	(.L_111 - .L_110)
	.align		4
.L_110:
        /*0050*/ 	.word	index@(.nv.constant0._Z18bit_reverse_kernelPii)
        /*0054*/ 	.short	0x0380
        /*0056*/ 	.short	0x000c


	//----- nvinfo : EIATTR_SW_WAR
	.align		4
.L_111:
        /*0058*/ 	.byte	0x04, 0x36
        /*005a*/ 	.short	(.L_113 - .L_112)
.L_112:
        /*005c*/ 	.word	0x00000008
.L_113:


//--------------------- .nv.info._Z22from_montgomery_kernelPiiRK10Montgomery --------------------------
	.section	.nv.info._Z22from_montgomery_kernelPiiRK10Montgomery,"",@"SHT_CUDA_INFO"
	.sectionflags	@""
	.align	4


	//----- nvinfo : EIATTR_CUDA_API_VERSION
	.align		4
        /*0000*/ 	.byte	0x04, 0x37
        /*0002*/ 	.short	(.L_115 - .L_114)
.L_114:
        /*0004*/ 	.word	0x00000082


	//----- nvinfo : EIATTR_KPARAM_INFO
	.align		4
.L_115:
        /*0008*/ 	.byte	0x04, 0x17
        /*000a*/ 	.short	(.L_117 - .L_116)
.L_116:
        /*000c*/ 	.word	0x00000000
        /*0010*/ 	.short	0x0002
        /*0012*/ 	.short	0x0010
        /*0014*/ 	.byte	0x00, 0xf5, 0x21, 0x00


	//----- nvinfo : EIATTR_KPARAM_INFO
	.align		4
.L_117:
        /*0018*/ 	.byte	0x04, 0x17
        /*001a*/ 	.short	(.L_119 - .L_118)
.L_118:
        /*001c*/ 	.word	0x00000000
        /*0020*/ 	.short	0x0001
        /*0022*/ 	.short	0x0008
        /*0024*/ 	.byte	0x00, 0xf0, 0x11, 0x00


	//----- nvinfo : EIATTR_KPARAM_INFO
	.align		4
.L_119:
        /*0028*/ 	.byte	0x04, 0x17
        /*002a*/ 	.short	(.L_121 - .L_120)
.L_120:
        /*002c*/ 	.word	0x00000000
        /*0030*/ 	.short	0x0000
        /*0032*/ 	.short	0x0000
        /*0034*/ 	.byte	0x00, 0xf5, 0x21, 0x00


	//----- nvinfo : EIATTR_SPARSE_MMA_MASK
	.align		4
.L_121:
        /*0038*/ 	.byte	0x03, 0x50
        /*003a*/ 	.short	0x0000


	//----- nvinfo : EIATTR_MAXREG_COUNT
	.align		4
        /*003c*/ 	.byte	0x03, 0x1b
        /*003e*/ 	.short	0x00ff


	//----- nvinfo : EIATTR_MERCURY_ISA_VERSION
	.align		4
        /*0040*/ 	.byte	0x03, 0x5f
        /*0042*/ 	.short	0x0101


	//----- nvinfo : EIATTR_VRC_CTA_INIT_COUNT
	.align		4
        /*0044*/ 	.byte	0x02, 0x4a
	.zero		1
	.zero		1


	//----- nvinfo : EIATTR_EXIT_INSTR_OFFSETS
	.align		4
        /*0048*/ 	.byte	0x04, 0x1c
        /*004a*/ 	.short	(.L_123 - .L_122)


	//   ....[0]....
.L_122:
        /*004c*/ 	.word	0x00000070


	//   ....[1]....
        /*0050*/ 	.word	0x000002b0


	//----- nvinfo : EIATTR_CRS_STACK_SIZE
	.align		4
.L_123:
        /*0054*/ 	.byte	0x04, 0x1e
        /*0056*/ 	.short	(.L_125 - .L_124)
.L_124:
        /*0058*/ 	.word	0x00000000


	//----- nvinfo : EIATTR_CBANK_PARAM_SIZE
	.align		4
.L_125:
        /*005c*/ 	.byte	0x03, 0x19
        /*005e*/ 	.short	0x0018


	//----- nvinfo : EIATTR_PARAM_CBANK
	.align		4
        /*0060*/ 	.byte	0x04, 0x0a
        /*0062*/ 	.short	(.L_127 - .L_126)
	.align		4
.L_126:
        /*0064*/ 	.word	index@(.nv.constant0._Z22from_montgomery_kernelPiiRK10Montgomery)
        /*0068*/ 	.short	0x0380
        /*006a*/ 	.short	0x0018


	//----- nvinfo : EIATTR_SW_WAR
	.align		4
.L_127:
        /*006c*/ 	.byte	0x04, 0x36
        /*006e*/ 	.short	(.L_129 - .L_128)
.L_128:
        /*0070*/ 	.word	0x00000008
.L_129:


//--------------------- .nv.info._Z20to_montgomery_kernelPiiRK10Montgomery --------------------------
	.section	.nv.info._Z20to_montgomery_kernelPiiRK10Montgomery,"",@"SHT_CUDA_INFO"
	.sectionflags	@""
	.align	4


	//----- nvinfo : EIATTR_CUDA_API_VERSION
	.align		4
        /*0000*/ 	.byte	0x04, 0x37
        /*0002*/ 	.short	(.L_131 - .L_130)
.L_130:
        /*0004*/ 	.word	0x00000082


	//----- nvinfo : EIATTR_KPARAM_INFO
	.align		4
.L_131:
        /*0008*/ 	.byte	0x04, 0x17
        /*000a*/ 	.short	(.L_133 - .L_132)
.L_132:
        /*000c*/ 	.word	0x00000000
        /*0010*/ 	.short	0x0002
        /*0012*/ 	.short	0x0010
        /*0014*/ 	.byte	0x00, 0xf5, 0x21, 0x00


	//----- nvinfo : EIATTR_KPARAM_INFO
	.align		4
.L_133:
        /*0018*/ 	.byte	0x04, 0x17
        /*001a*/ 	.short	(.L_135 - .L_134)
.L_134:
        /*001c*/ 	.word	0x00000000
        /*0020*/ 	.short	0x0001
        /*0022*/ 	.short	0x0008
        /*0024*/ 	.byte	0x00, 0xf0, 0x11, 0x00


	//----- nvinfo : EIATTR_KPARAM_INFO
	.align		4
.L_135:
        /*0028*/ 	.byte	0x04, 0x17
        /*002a*/ 	.short	(.L_137 - .L_136)
.L_136:
        /*002c*/ 	.word	0x00000000
        /*0030*/ 	.short	0x0000
        /*0032*/ 	.short	0x0000
        /*0034*/ 	.byte	0x00, 0xf5, 0x21, 0x00


	//----- nvinfo : EIATTR_SPARSE_MMA_MASK
	.align		4
.L_137:
        /*0038*/ 	.byte	0x03, 0x50
        /*003a*/ 	.short	0x0000


	//----- nvinfo : EIATTR_MAXREG_COUNT
	.align		4
        /*003c*/ 	.byte	0x03, 0x1b
        /*003e*/ 	.short	0x00ff


	//----- nvinfo : EIATTR_MERCURY_ISA_VERSION
	.align		4
        /*0040*/ 	.byte	0x03, 0x5f
        /*0042*/ 	.short	0x0101


	//----- nvinfo : EIATTR_VRC_CTA_INIT_COUNT
	.align		4
        /*0044*/ 	.byte	0x02, 0x4a
	.zero		1
	.zero		1


	//----- nvinfo : EIATTR_EXIT_INSTR_OFFSETS
	.align		4
        /*0048*/ 	.byte	0x04, 0x1c
        /*004a*/ 	.short	(.L_139 - .L_138)


	//   ....[0]....
.L_138:
        /*004c*/ 	.word	0x00000070


	//   ....[1]....
        /*0050*/ 	.word	0x000002b0


	//----- nvinfo : EIATTR_CRS_STACK_SIZE
	.align		4
.L_139:
        /*0054*/ 	.byte	0x04, 0x1e
        /*0056*/ 	.short	(.L_141 - .L_140)
.L_140:
        /*0058*/ 	.word	0x00000000


	//----- nvinfo : EIATTR_CBANK_PARAM_SIZE
	.align		4
.L_141:
        /*005c*/ 	.byte	0x03, 0x19
        /*005e*/ 	.short	0x0018


	//----- nvinfo : EIATTR_PARAM_CBANK
	.align		4
        /*0060*/ 	.byte	0x04, 0x0a
        /*0062*/ 	.short	(.L_143 - .L_142)
	.align		4
.L_142:
        /*0064*/ 	.word	index@(.nv.constant0._Z20to_montgomery_kernelPiiRK10Montgomery)
        /*0068*/ 	.short	0x0380
        /*006a*/ 	.short	0x0018


	//----- nvinfo : EIATTR_SW_WAR
	.align		4
.L_143:
        /*006c*/ 	.byte	0x04, 0x36
        /*006e*/ 	.short	(.L_145 - .L_144)
.L_144:
        /*0070*/ 	.word	0x00000008
.L_145:


//--------------------- .nv.callgraph             --------------------------
	.section	.nv.callgraph,"",@"SHT_CUDA_CALLGRAPH"
	.align	4
	.sectionentsize	8
	.align		4
        /*0000*/ 	.word	0x00000000
	.align		4
        /*0004*/ 	.word	0xffffffff
	.align		4
        /*0008*/ 	.word	0x00000000
	.align		4
        /*000c*/ 	.word	0xfffffffe
	.align		4
        /*0010*/ 	.word	0x00000000
	.align		4
        /*0014*/ 	.word	0xfffffffd
	.align		4
        /*0018*/ 	.word	0x00000000
	.align		4
        /*001c*/ 	.word	0xfffffffc


//--------------------- .text._Z16normalize_kernelPiiiRK10Montgomery --------------------------
	.section	.text._Z16normalize_kernelPiiiRK10Montgomery,"ax",@progbits
	.align	128
        .global         _Z16normalize_kernelPiiiRK10Montgomery
        .type           _Z16normalize_kernelPiiiRK10Montgomery,@function
        .size           _Z16normalize_kernelPiiiRK10Montgomery,(.L_x_42 - _Z16normalize_kernelPiiiRK10Montgomery)
        .other          _Z16normalize_kernelPiiiRK10Montgomery,@"STO_CUDA_ENTRY STV_DEFAULT"
_Z16normalize_kernelPiiiRK10Montgomery:
.text._Z16normalize_kernelPiiiRK10Montgomery:
[----:B------:R-:W-:Y:S01]  /*0000*/  LDC R1, c[0x0][0x37c] ;  /* 0x0000df00ff017b82 */ /* 0x000fe20000000800 */
[----:B------:R-:W0:Y:S07]  /*0010*/  S2R R0, SR_TID.X ;  /* 0x0000000000007919 */ /* 0x000e2e0000002100 */
[----:B------:R-:W0:Y:S01]  /*0020*/  S2UR UR4, SR_CTAID.X ;  /* 0x00000000000479c3 */ /* 0x000e220000002500 */
[----:B------:R-:W1:Y:S07]  /*0030*/  LDCU UR5, c[0x0][0x388] ;  /* 0x00007100ff0577ac */ /* 0x000e6e0008000800 */
[----:B------:R-:W0:Y:S02]  /*0040*/  LDC R7, c[0x0][0x360] ;  /* 0x0000d800ff077b82 */ /* 0x000e240000000800 */
[----:B0-----:R-:W-:-:S05]  /*0050*/  IMAD R7, R7, UR4, R0 ;  /* 0x0000000407077c24 */ /* 0x001fca000f8e0200 */
[----:B-1----:R-:W-:-:S13]  /*0060*/  ISETP.GE.AND P0, PT, R7, UR5, PT ;  /* 0x0000000507007c0c */ /* 0x002fda000bf06270 */
[----:B------:R-:W-:Y:S05]  /*0070*/  @P0 EXIT ;  /* 0x000000000000094d */ /* 0x000fea0003800000 */
[----:B------:R-:W0:Y:S01]  /*0080*/  LDC.64 R2, c[0x0][0x380] ;  /* 0x0000e000ff027b82 */ /* 0x000e220000000a00 */
[----:B------:R-:W1:Y:S01]  /*0090*/  LDCU.64 UR4, c[0x0][0x358] ;  /* 0x00006b00ff0477ac */ /* 0x000e620008000a00 */
[----:B------:R-:W2:Y:S06]  /*00a0*/  LDCU UR6, c[0x0][0x38c] ;  /* 0x00007180ff0677ac */ /* 0x000eac0008000800 */
[----:B------:R-:W3:Y:S01]  /*00b0*/  LDC.64 R4, c[0x0][0x390] ;  /* 0x0000e400ff047b82 */ /* 0x000ee20000000a00 */
[----:B0-----:R-:W-:-:S05]  /*00c0*/  IMAD.WIDE R2, R7, 0x4, R2 ;  /* 0x0000000407027825 */ /* 0x001fca00078e0202 */
[----:B-1----:R-:W2:Y:S04]  /*00d0*/  LDG.E R8, desc[UR4][R2.64] ;  /* 0x0000000402087981 */ /* 0x002ea8000c1e1900 */
[----:B---3--:R-:W3:Y:S01]  /*00e0*/  LDG.E R7, desc[UR4][R4.64] ;  /* 0x0000000404077981 */ /* 0x008ee2000c1e1900 */
[----:B------:R-:W-:Y:S01]  /*00f0*/  BSSY.RECONVERGENT B0, `(.L_x_0) ;  /* 0x000001a000007945 */ /* 0x000fe20003800200 */
[----:B--2---:R-:W-:Y:S01]  /*0100*/  IMAD.WIDE R8, R8, UR6, RZ ;  /* 0x0000000608087c25 */ /* 0x004fe2000f8e02ff */
[----:B---3--:R-:W-:-:S04]  /*0110*/  SHF.R.S32.HI R6, RZ, 0x1f, R7 ;  /* 0x0000001fff067819 */ /* 0x008fc80000011407 */
[----:B------:R-:W-:-:S04]  /*0120*/  LOP3.LUT R0, R9, R6, RZ, 0xfc, !PT ;  /* 0x0000000609007212 */ /* 0x000fc800078efcff */
[----:B------:R-:W-:-:S13]  /*0130*/  ISETP.NE.U32.AND P0, PT, R0, RZ, PT ;  /* 0x000000ff0000720c */ /* 0x000fda0003f05070 */
[----:B------:R-:W-:Y:S05]  /*0140*/  @P0 BRA `(.L_x_1) ;  /* 0x0000000000480947 */ /* 0x000fea0003800000 */
[----:B------:R-:W0:Y:S01]  /*0150*/  I2F.U32.RP R0, R7 ;  /* 0x0000000700007306 */ /* 0x000e220000209000 */
[----:B------:R-:W-:Y:S01]  /*0160*/  IMAD.MOV R9, RZ, RZ, -R7 ;  /* 0x000000ffff097224 */ /* 0x000fe200078e0a07 */
[----:B------:R-:W-:-:S06]  /*0170*/  ISETP.NE.U32.AND P1, PT, R7, RZ, PT ;  /* 0x000000ff0700720c */ /* 0x000fcc0003f25070 */
[----:B0-----:R-:W0:Y:S02]  /*0180*/  MUFU.RCP R0, R0 ;  /* 0x0000000000007308 */ /* 0x001e240000001000 */
[----:B0-----:R-:W-:-:S06]  /*0190*/  VIADD R4, R0, 0xffffffe ;  /* 0x0ffffffe00047836 */ /* 0x001fcc0000000000 */
[----:B------:R0:W1:Y:S02]  /*01a0*/  F2I.FTZ.U32.TRUNC.NTZ R5, R4 ;  /* 0x0000000400057305 */ /* 0x000064000021f000 */
[----:B0-----:R-:W-:Y:S02]  /*01b0*/  HFMA2 R4, -RZ, RZ, 0, 0 ;  /* 0x00000000ff047431 */ /* 0x001fe400000001ff */
[----:B-1----:R-:W-:-:S04]  /*01c0*/  IMAD R9, R9, R5, RZ ;  /* 0x0000000509097224 */ /* 0x002fc800078e02ff */
[----:B------:R-:W-:-:S06]  /*01d0*/  IMAD.HI.U32 R5, R5, R9, R4 ;  /* 0x0000000905057227 */ /* 0x000fcc00078e0004 */
[----:B------:R-:W-:-:S04]  /*01e0*/  IMAD.HI.U32 R5, R5, R8, RZ ;  /* 0x0000000805057227 */ /* 0x000fc800078e00ff */
[----:B------:R-:W-:-:S04]  /*01f0*/  IMAD.MOV R5, RZ, RZ, -R5 ;  /* 0x000000ffff057224 */ /* 0x000fc800078e0a05 */
[----:B------:R-:W-:-:S05]  /*0200*/  IMAD R8, R7, R5, R8 ;  /* 0x0000000507087224 */ /* 0x000fca00078e0208 */
[----:B------:R-:W-:-:S13]  /*0210*/  ISETP.GE.U32.AND P0, PT, R8, R7, PT ;  /* 0x000000070800720c */ /* 0x000fda0003f06070 */
[----:B------:R-:W-:-:S05]  /*0220*/  @P0 IMAD.IADD R8, R8, 0x1, -R7 ;  /* 0x0000000108080824 */ /* 0x000fca00078e0a07 */
[----:B------:R-:W-:-:S13]  /*0230*/  ISETP.GE.U32.AND P0, PT, R8, R7, PT ;  /* 0x000000070800720c */ /* 0x000fda0003f06070 */
[----:B------:R-:W-:Y:S02]  /*0240*/  @P0 IADD3 R8, PT, PT, -R7, R8, RZ ;  /* 0x0000000807080210 */ /* 0x000fe40007ffe1ff */
[----:B------:R-:W-:Y:S01]  /*0250*/  @!P1 LOP3.LUT R8, RZ, R7, RZ, 0x33, !PT ;  /* 0x00000007ff089212 */ /* 0x000fe200078e33ff */
[----:B------:R-:W-:Y:S06]  /*0260*/  BRA `(.L_x_2) ;  /* 0x0000000000087947 */ /* 0x000fec0003800000 */
.L_x_1:
[----:B------:R-:W-:-:S07]  /*0270*/  MOV R0, 0x290 ;  /* 0x0000029000007802 */ /* 0x000fce0000000f00 */
[----:B------:R-:W-:Y:S05]  /*0280*/  CALL.REL.NOINC `($__internal_0_$__cuda_sm20_rem_s64) ;  /* 0x00000000000c7944 */ /* 0x000fea0003c00000 */
.L_x_2:
[----:B------:R-:W-:Y:S05]  /*0290*/  BSYNC.RECONVERGENT B0 ;  /* 0x0000000000007941 */ /* 0x000fea0003800200 */
.L_x_0:
[----:B------:R-:W-:Y:S01]  /*02a0*/  STG.E desc[UR4][R2.64], R8 ;  /* 0x0000000802007986 */ /* 0x000fe2000c101904 */
[----:B------:R-:W-:Y:S05]  /*02b0*/  EXIT ;  /* 0x000000000000794d */ /* 0x000fea0003800000 */
        .weak           $__internal_0_$__cuda_sm20_rem_s64
        .type           $__internal_0_$__cuda_sm20_rem_s64,@function
        .size           $__internal_0_$__cuda_sm20_rem_s64,(.L_x_42 - $__internal_0_$__cuda_sm20_rem_s64)
$__internal_0_$__cuda_sm20_rem_s64:
[----:B------:R-:W-:Y:S02]  /*02c0*/  IADD3 R4, P1, PT, RZ, -R7, RZ ;  /* 0x80000007ff047210 */ /* 0x000fe40007f3e0ff */
[----:B------:R-:W-:-:S03]  /*02d0*/  ISETP.GE.AND P0, PT, R6, RZ, PT ;  /* 0x000000ff0600720c */ /* 0x000fc60003f06270 */
[----:B------:R-:W-:Y:S01]  /*02e0*/  IMAD.X R5, RZ, RZ, ~R6, P1 ;  /* 0x000000ffff057224 */ /* 0x000fe200008e0e06 */
[----:B------:R-:W-:-:S04]  /*02f0*/  SEL R4, R4, R7, !P0 ;  /* 0x0000000704047207 */ /* 0x000fc80004000000 */
[----:B------:R-:W-:-:S04]  /*0300*/  SEL R5, R5, R6, !P0 ;  /* 0x0000000605057207 */ /* 0x000fc80004000000 */
[----:B------:R-:W0:Y:S08]  /*0310*/  I2F.U64.RP R14, R4 ;  /* 0x00000004000e7312 */ /* 0x000e300000309000 */
[----:B0-----:R-:W0:Y:S02]  /*0320*/  MUFU.RCP R14, R14 ;  /* 0x0000000e000e7308 */ /* 0x001e240000001000 */
[----:B0-----:R-:W-:-:S06]  /*0330*/  VIADD R10, R14, 0x1ffffffe ;  /* 0x1ffffffe0e0a7836 */ /* 0x001fcc0000000000 */
[----:B------:R-:W0:Y:S02]  /*0340*/  F2I.U64.TRUNC R10, R10 ;  /* 0x0000000a000a7311 */ /* 0x000e24000020d800 */
[----:B0-----:R-:W-:-:S04]  /*0350*/  IMAD.WIDE.U32 R12, R10, R4, RZ ;  /* 0x000000040a0c7225 */ /* 0x001fc800078e00ff */
[----:B------:R-:W-:Y:S01]  /*0360*/  IMAD R13, R10, R5, R13 ;  /* 0x000000050a0d7224 */ /* 0x000fe200078e020d */
[----:B------:R-:W-:-:S03]  /*0370*/  IADD3 R15, P0, PT, RZ, -R12, RZ ;  /* 0x8000000cff0f7210 */ /* 0x000fc60007f1e0ff */
[----:B------:R-:W-:Y:S02]  /*0380*/  IMAD R13, R11, R4, R13 ;  /* 0x000000040b0d7224 */ /* 0x000fe400078e020d */
[----:B------:R-:W-:-:S03]  /*0390*/  IMAD.HI.U32 R12, R10, R15, RZ ;  /* 0x0000000f0a0c7227 */ /* 0x000fc600078e00ff */
[----:B------:R-:W-:Y:S01]  /*03a0*/  IADD3.X R17, PT, PT, RZ, ~R13, RZ, P0, !PT ;  /* 0x8000000dff117210 */ /* 0x000fe200007fe4ff */
[----:B------:R-:W-:-:S04]  /*03b0*/  IMAD.MOV.U32 R13, RZ, RZ, R10 ;  /* 0x000000ffff0d7224 */ /* 0x000fc800078e000a */
[----:B------:R-:W-:-:S04]  /*03c0*/  IMAD.WIDE.U32 R12, P0, R10, R17, R12 ;  /* 0x000000110a0c7225 */ /* 0x000fc8000780000c */
[C---:B------:R-:W-:Y:S02]  /*03d0*/  IMAD R19, R11.reuse, R17, RZ ;  /* 0x000000110b137224 */ /* 0x040fe400078e02ff */
[----:B------:R-:W-:-:S04]  /*03e0*/  IMAD.HI.U32 R12, P1, R11, R15, R12 ;  /* 0x0000000f0b0c7227 */ /* 0x000fc8000782000c */
[----:B------:R-:W-:Y:S01]  /*03f0*/  IMAD.HI.U32 R17, R11, R17, RZ ;  /* 0x000000110b117227 */ /* 0x000fe200078e00ff */
[----:B------:R-:W-:-:S04]  /*0400*/  IADD3 R13, P2, PT, R19, R12, RZ ;  /* 0x0000000c130d7210 */ /* 0x000fc80007f5e0ff */
[----:B------:R-:W-:Y:S01]  /*0410*/  IADD3.X R12, PT, PT, R17, R11, RZ, P0, !PT ;  /* 0x0000000b110c7210 */ /* 0x000fe200007fe4ff */
[----:B------:R-:W-:-:S03]  /*0420*/  IMAD.WIDE.U32 R10, R13, R4, RZ ;  /* 0x000000040d0a7225 */ /* 0x000fc600078e00ff */
[----:B------:R-:W-:Y:S01]  /*0430*/  IADD3.X R15, PT, PT, RZ, RZ, R12, P2, P1 ;  /* 0x000000ffff0f7210 */ /* 0x000fe200017e240c */
[----:B------:R-:W-:Y:S01]  /*0440*/  IMAD R11, R13, R5, R11 ;  /* 0x000000050d0b7224 */ /* 0x000fe200078e020b */
[----:B------:R-:W-:Y:S02]  /*0450*/  IADD3 R17, P0, PT, RZ, -R10, RZ ;  /* 0x8000000aff117210 */ /* 0x000fe40007f1e0ff */
[----:B------:R-:W-:Y:S01]  /*0460*/  ISETP.GE.AND P1, PT, R9, RZ, PT ;  /* 0x000000ff0900720c */ /* 0x000fe20003f26270 */
[----:B------:R-:W-:Y:S02]  /*0470*/  IMAD R11, R15, R4, R11 ;  /* 0x000000040f0b7224 */ /* 0x000fe400078e020b */
[----:B------:R-:W-:-:S04]  /*0480*/  IMAD.HI.U32 R12, R13, R17, RZ ;  /* 0x000000110d0c7227 */ /* 0x000fc800078e00ff */
[----:B------:R-:W-:Y:S01]  /*0490*/  IMAD.X R10, RZ, RZ, ~R11, P0 ;  /* 0x000000ffff0a7224 */ /* 0x000fe200000e0e0b */
[----:B------:R-:W-:-:S03]  /*04a0*/  IADD3 R11, P4, PT, RZ, -R8, RZ ;  /* 0x80000008ff0b7210 */ /* 0x000fc60007f9e0ff */
[----:B------:R-:W-:Y:S01]  /*04b0*/  IMAD.WIDE.U32 R12, P0, R13, R10, R12 ;  /* 0x0000000a0d0c7225 */ /* 0x000fe2000780000c */
[----:B------:R-:W-:Y:S02]  /*04c0*/  SEL R8, R11, R8, !P1 ;  /* 0x000000080b087207 */ /* 0x000fe40004800000 */
[----:B------:R-:W-:Y:S01]  /*04d0*/  IADD3.X R11, PT, PT, RZ, ~R9, RZ, P4, !PT ;  /* 0x80000009ff0b7210 */ /* 0x000fe200027fe4ff */
[----:B------:R-:W-:-:S04]  /*04e0*/  IMAD.HI.U32 R13, P2, R15, R17, R12 ;  /* 0x000000110f0d7227 */ /* 0x000fc8000784000c */
[CC--:B------:R-:W-:Y:S02]  /*04f0*/  IMAD R12, R15.reuse, R10.reuse, RZ ;  /* 0x0000000a0f0c7224 */ /* 0x0c0fe400078e02ff */
[----:B------:R-:W-:-:S03]  /*0500*/  IMAD.HI.U32 R10, R15, R10, RZ ;  /* 0x0000000a0f0a7227 */ /* 0x000fc600078e00ff */
[----:B------:R-:W-:Y:S01]  /*0510*/  IADD3 R13, P3, PT, R12, R13, RZ ;  /* 0x0000000d0c0d7210 */ /* 0x000fe20007f7e0ff */
[----:B------:R-:W-:Y:S01]  /*0520*/  IMAD.X R15, R10, 0x1, R15, P0 ;  /* 0x000000010a0f7824 */ /* 0x000fe200000e060f */
[----:B------:R-:W-:Y:S02]  /*0530*/  SEL R12, R11, R9, !P1 ;  /* 0x000000090b0c7207 */ /* 0x000fe40004800000 */
[----:B------:R-:W-:Y:S01]  /*0540*/  MOV R11, RZ ;  /* 0x000000ff000b7202 */ /* 0x000fe20000000f00 */
[----:B------:R-:W-:Y:S01]  /*0550*/  IMAD.HI.U32 R10, R13, R8, RZ ;  /* 0x000000080d0a7227 */ /* 0x000fe200078e00ff */
[----:B------:R-:W-:-:S03]  /*0560*/  IADD3.X R15, PT, PT, RZ, RZ, R15, P3, P2 ;  /* 0x000000ffff0f7210 */ /* 0x000fc60001fe440f */
[----:B------:R-:W-:-:S04]  /*0570*/  IMAD.WIDE.U32 R10, R13, R12, R10 ;  /* 0x0000000c0d0a7225 */ /* 0x000fc800078e000a */
[C---:B------:R-:W-:Y:S02]  /*0580*/  IMAD R13, R15.reuse, R12, RZ ;  /* 0x0000000c0f0d7224 */ /* 0x040fe400078e02ff */
[----:B------:R-:W-:-:S04]  /*0590*/  IMAD.HI.U32 R10, P0, R15, R8, R10 ;  /* 0x000000080f0a7227 */ /* 0x000fc8000780000a */
[----:B------:R-:W-:Y:S01]  /*05a0*/  IMAD.HI.U32 R9, R15, R12, RZ ;  /* 0x0000000c0f097227 */ /* 0x000fe200078e00ff */
[----:B------:R-:W-:-:S03]  /*05b0*/  IADD3 R13, P2, PT, R13, R10, RZ ;  /* 0x0000000a0d0d7210 */ /* 0x000fc60007f5e0ff */
[----:B------:R-:W-:Y:S02]  /*05c0*/  IMAD.X R9, RZ, RZ, R9, P0 ;  /* 0x000000ffff097224 */ /* 0x000fe400000e0609 */
[----:B------:R-:W-:-:S03]  /*05d0*/  IMAD.WIDE.U32 R10, R13, R4, RZ ;  /* 0x000000040d0a7225 */ /* 0x000fc600078e00ff */
[----:B------:R-:W-:Y:S01]  /*05e0*/  IADD3.X R9, PT, PT, RZ, R9, RZ, P2, !PT ;  /* 0x00000009ff097210 */ /* 0x000fe200017fe4ff */
[----:B------:R-:W-:Y:S01]  /*05f0*/  IMAD R13, R13, R5, R11 ;  /* 0x000000050d0d7224 */ /* 0x000fe200078e020b */
[----:B------:R-:W-:-:S03]  /*0600*/  IADD3 R15, P2, PT, -R10, R8, RZ ;  /* 0x000000080a0f7210 */ /* 0x000fc60007f5e1ff */
[-C--:B------:R-:W-:Y:S01]  /*0610*/  IMAD R9, R9, R4.reuse, R13 ;  /* 0x0000000409097224 */ /* 0x080fe200078e020d */
[----:B------:R-:W-:-:S03]  /*0620*/  ISETP.GE.U32.AND P0, PT, R15, R4, PT ;  /* 0x000000040f00720c */ /* 0x000fc60003f06070 */
[----:B------:R-:W-:Y:S01]  /*0630*/  IMAD.X R13, R12, 0x1, ~R9, P2 ;  /* 0x000000010c0d7824 */ /* 0x000fe200010e0e09 */
[----:B------:R-:W-:-:S04]  /*0640*/  IADD3 R9, P2, PT, R15, -R4, RZ ;  /* 0x800000040f097210 */ /* 0x000fc80007f5e0ff */
[CC--:B------:R-:W-:Y:S02]  /*0650*/  ISETP.GE.U32.AND.EX P0, PT, R13.reuse, R5.reuse, PT, P0 ;  /* 0x000000050d00720c */ /* 0x0c0fe40003f06100 */
[----:B------:R-:W-:Y:S02]  /*0660*/  IADD3.X R11, PT, PT, R13, ~R5, RZ, P2, !PT ;  /* 0x800000050d0b7210 */ /* 0x000fe400017fe4ff */
[----:B------:R-:W-:Y:S02]  /*0670*/  SEL R9, R9, R15, P0 ;  /* 0x0000000f09097207 */ /* 0x000fe40000000000 */
[----:B------:R-:W-:Y:S02]  /*0680*/  SEL R11, R11, R13, P0 ;  /* 0x0000000d0b0b7207 */ /* 0x000fe40000000000 */
[C---:B------:R-:W-:Y:S01]  /*0690*/  ISETP.GE.U32.AND P0, PT, R9.reuse, R4, PT ;  /* 0x000000040900720c */ /* 0x040fe20003f06070 */
[----:B------:R-:W-:Y:S02]  /*06a0*/  IMAD.IADD R8, R9, 0x1, -R4 ;  /* 0x0000000109087824 */ /* 0x000fe400078e0a04 */
[----:B------:R-:W-:Y:S01]  /*06b0*/  IMAD.MOV.U32 R4, RZ, RZ, R0 ;  /* 0x000000ffff047224 */ /* 0x000fe200078e0000 */
[----:B------:R-:W-:-:S04]  /*06c0*/  ISETP.GE.U32.AND.EX P0, PT, R11, R5, PT, P0 ;  /* 0x000000050b00720c */ /* 0x000fc80003f06100 */
[----:B------:R-:W-:Y:S02]  /*06d0*/  SEL R8, R8, R9, P0 ;  /* 0x0000000908087207 */ /* 0x000fe40000000000 */
[----:B------:R-:W-:Y:S02]  /*06e0*/  ISETP.NE.U32.AND P0, PT, R7, RZ, PT ;  /* 0x000000ff0700720c */ /* 0x000fe40003f05070 */
[-C--:B------:R-:W-:Y:S02]  /*06f0*/  IADD3 R5, PT, PT, RZ, -R8.reuse, RZ ;  /* 0x80000008ff057210 */ /* 0x080fe40007ffe0ff */
[----:B------:R-:W-:Y:S02]  /*0700*/  ISETP.NE.AND.EX P0, PT, R6, RZ, PT, P0 ;  /* 0x000000ff0600720c */ /* 0x000fe40003f05300 */
[----:B------:R-:W-:Y:S01]  /*0710*/  SEL R8, R5, R8, !P1 ;  /* 0x0000000805087207 */ /* 0x000fe20004800000 */
[----:B------:R-:W-:-:S03]  /*0720*/  HFMA2 R5, -RZ, RZ, 0, 0 ;  /* 0x00000000ff057431 */ /* 0x000fc600000001ff */
[----:B------:R-:W-:Y:S01]  /*0730*/  SEL R8, R8, 0xffffffff, P0 ;  /* 0xffffffff08087807 */ /* 0x000fe20000000000 */
[----:B------:R-:W-:Y:S06]  /*0740*/  RET.REL.NODEC R4 `(_Z16normalize_kernelPiiiRK10Montgomery) ;  /* 0xfffffff8042c7950 */ /* 0x000fec0003c3ffff */
.L_x_3:
[----:B------:R-:W-:-:S00]  /*0750*/  BRA `(.L_x_3) ;  /* 0xfffffffc00fc7947 */ /* 0x000fc0000383ffff */
[----:B------:R-:W-:-:S00]  /*0760*/  NOP ;  /* 0x0000000000007918 */ /* 0x000fc00000000000 */
        /* <DEDUP_REMOVED lines=9> */
.L_x_42:


//--------------------- .text._Z25pointwise_multiply_kernelPiS_ii --------------------------
	.section	.text._Z25pointwise_multiply_kernelPiS_ii,"ax",@progbits
	.align	128
        .global         _Z25pointwise_multiply_kernelPiS_ii
        .type           _Z25pointwise_multiply_kernelPiS_ii,@function
        .size           _Z25pointwise_multiply_kernelPiS_ii,(.L_x_43 - _Z25pointwise_multiply_kernelPiS_ii)
        .other          _Z25pointwise_multiply_kernelPiS_ii,@"STO_CUDA_ENTRY STV_DEFAULT"
_Z25pointwise_multiply_kernelPiS_ii:
.text._Z25pointwise_multiply_kernelPiS_ii:
        /* <DEDUP_REMOVED lines=12> */
[----:B0-----:R-:W-:-:S04]  /*00c0*/  IMAD.WIDE R6, R5, 0x4, R6 ;  /* 0x0000000405067825 */ /* 0x001fc800078e0206 */
[----:B---3--:R-:W-:Y:S02]  /*00d0*/  IMAD.WIDE R2, R5, 0x4, R2 ;  /* 0x0000000405027825 */ /* 0x008fe400078e0202 */
[----:B-1----:R-:W3:Y:S04]  /*00e0*/  LDG.E R5, desc[UR6][R6.64] ;  /* 0x0000000606057981 */ /* 0x002ee8000c1e1900 */
[----:B------:R-:W3:Y:S01]  /*00f0*/  LDG.E R4, desc[UR6][R2.64] ;  /* 0x0000000602047981 */ /* 0x000ee2000c1e1900 */
[----:B--2---:R-:W-:Y:S01]  /*0100*/  USHF.R.S32.HI UR8, URZ, 0x1f, UR9 ;  /* 0x0000001fff087899 */ /* 0x004fe20008011409 */
[----:B------:R-:W-:Y:S01]  /*0110*/  BSSY.RECONVERGENT B0, `(.L_x_4) ;  /* 0x000001a000007945 */ /* 0x000fe20003800200 */
[----:B---3--:R-:W-:-:S05]  /*0120*/  IMAD.WIDE R4, R5, R4, RZ ;  /* 0x0000000405047225 */ /* 0x008fca00078e02ff */
[----:B------:R-:W-:-:S04]  /*0130*/  LOP3.LUT R0, R5, UR8, RZ, 0xfc, !PT ;  /* 0x0000000805007c12 */ /* 0x000fc8000f8efcff */
[----:B------:R-:W-:-:S13]  /*0140*/  ISETP.NE.U32.AND P0, PT, R0, RZ, PT ;  /* 0x000000ff0000720c */ /* 0x000fda0003f05070 */
[----:B------:R-:W-:Y:S05]  /*0150*/  @P0 BRA `(.L_x_5) ;  /* 0x0000000000480947 */ /* 0x000fea0003800000 */
[----:B------:R-:W0:Y:S01]  /*0160*/  I2F.U32.RP R0, UR9 ;  /* 0x0000000900007d06 */ /* 0x000e220008209000 */
[----:B------:R-:W-:-:S07]  /*0170*/  ISETP.NE.U32.AND P1, PT, RZ, UR9, PT ;  /* 0x00000009ff007c0c */ /* 0x000fce000bf25070 */
[----:B0-----:R-:W0:Y:S02]  /*0180*/  MUFU.RCP R0, R0 ;  /* 0x0000000000007308 */ /* 0x001e240000001000 */
[----:B0-----:R-:W-:-:S06]  /*0190*/  VIADD R6, R0, 0xffffffe ;  /* 0x0ffffffe00067836 */ /* 0x001fcc0000000000 */
[----:B------:R0:W1:Y:S02]  /*01a0*/  F2I.FTZ.U32.TRUNC.NTZ R7, R6 ;  /* 0x0000000600077305 */ /* 0x000064000021f000 */
[----:B0-----:R-:W-:Y:S02]  /*01b0*/  HFMA2 R6, -RZ, RZ, 0, 0 ;  /* 0x00000000ff067431 */ /* 0x001fe400000001ff */
[----:B-1----:R-:W-:-:S04]  /*01c0*/  IMAD.MOV R5, RZ, RZ, -R7 ;  /* 0x000000ffff057224 */ /* 0x002fc800078e0a07 */
[----:B------:R-:W-:-:S04]  /*01d0*/  IMAD R5, R5, UR9, RZ ;  /* 0x0000000905057c24 */ /* 0x000fc8000f8e02ff */
[----:B------:R-:W-:-:S06]  /*01e0*/  IMAD.HI.U32 R7, R7, R5, R6 ;  /* 0x0000000507077227 */ /* 0x000fcc00078e0006 */
[----:B------:R-:W-:-:S04]  /*01f0*/  IMAD.HI.U32 R7, R7, R4, RZ ;  /* 0x0000000407077227 */ /* 0x000fc800078e00ff */
[----:B------:R-:W-:-:S04]  /*0200*/  IMAD.MOV R7, RZ, RZ, -R7 ;  /* 0x000000ffff077224 */ /* 0x000fc800078e0a07 */
[----:B------:R-:W-:-:S05]  /*0210*/  IMAD R4, R7, UR9, R4 ;  /* 0x0000000907047c24 */ /* 0x000fca000f8e0204 */
[----:B------:R-:W-:-:S13]  /*0220*/  ISETP.GE.U32.AND P0, PT, R4, UR9, PT ;  /* 0x0000000904007c0c */ /* 0x000fda000bf06070 */
[----:B------:R-:W-:-:S04]  /*0230*/  @P0 IADD3 R4, PT, PT, R4, -UR9, RZ ;  /* 0x8000000904040c10 */ /* 0x000fc8000fffe0ff */
[----:B------:R-:W-:-:S13]  /*0240*/  ISETP.GE.U32.AND P0, PT, R4, UR9, PT ;  /* 0x0000000904007c0c */ /* 0x000fda000bf06070 */
[----:B------:R-:W-:Y:S01]  /*0250*/  @P0 VIADD R4, R4, -UR9 ;  /* 0x8000000904040c36 */ /* 0x000fe20008000000 */
[----:B------:R-:W-:Y:S01]  /*0260*/  @!P1 LOP3.LUT R4, RZ, UR9, RZ, 0x33, !PT ;  /* 0x00000009ff049c12 */ /* 0x000fe2000f8e33ff */
[----:B------:R-:W-:Y:S06]  /*0270*/  BRA `(.L_x_6) ;  /* 0x00000000000c7947 */ /* 0x000fec0003800000 */
.L_x_5:
[----:B------:R-:W-:-:S07]  /*0280*/  MOV R0, 0x2a0 ;  /* 0x000002a000007802 */ /* 0x000fce0000000f00 */
[----:B------:R-:W-:Y:S05]  /*0290*/  CALL.REL.NOINC `($__internal_1_$__cuda_sm20_rem_s64) ;  /* 0x0000000000107944 */ /* 0x000fea0003c00000 */
[----:B------:R-:W-:-:S07]  /*02a0*/  MOV R4, R6 ;  /* 0x0000000600047202 */ /* 0x000fce0000000f00 */
.L_x_6:
[----:B------:R-:W-:Y:S05]  /*02b0*/  BSYNC.RECONVERGENT B0 ;  /* 0x0000000000007941 */ /* 0x000fea0003800200 */
.L_x_4:
[----:B------:R-:W-:Y:S01]  /*02c0*/  STG.E desc[UR6][R2.64], R4 ;  /* 0x0000000402007986 */ /* 0x000fe2000c101906 */
[----:B------:R-:W-:Y:S05]  /*02d0*/  EXIT ;  /* 0x000000000000794d */ /* 0x000fea0003800000 */
        .weak           $__internal_1_$__cuda_sm20_rem_s64
        .type           $__internal_1_$__cuda_sm20_rem_s64,@function
        .size           $__internal_1_$__cuda_sm20_rem_s64,(.L_x_43 - $__internal_1_$__cuda_sm20_rem_s64)
$__internal_1_$__cuda_sm20_rem_s64:
[----:B------:R-:W0:Y:S01]  /*02e0*/  LDCU UR10, c[0x0][0x394] ;  /* 0x00007280ff0a77ac */ /* 0x000e220008000800 */
[----:B------:R-:W-:Y:S02]  /*02f0*/  UISETP.GE.AND UP0, UPT, UR8, URZ, UPT ;  /* 0x000000ff0800728c */ /* 0x000fe4000bf06270 */
[----:B0-----:R-:W-:-:S04]  /*0300*/  UIADD3 UR4, UP1, UPT, URZ, -UR10, URZ ;  /* 0x8000000aff047290 */ /* 0x001fc8000ff3e0ff */
[----:B------:R-:W-:Y:S02]  /*0310*/  UIADD3.X UR5, UPT, UPT, URZ, ~UR8, URZ, UP1, !UPT ;  /* 0x80000008ff057290 */ /* 0x000fe40008ffe4ff */
[----:B------:R-:W-:Y:S02]  /*0320*/  USEL UR4, UR4, UR10, !UP0 ;  /* 0x0000000a04047287 */ /* 0x000fe4000c000000 */
[----:B------:R-:W-:-:S09]  /*0330*/  USEL UR5, UR5, UR8, !UP0 ;  /* 0x0000000805057287 */ /* 0x000fd2000c000000 */
[----:B------:R-:W0:Y:S08]  /*0340*/  I2F.U64.RP R10, UR4 ;  /* 0x00000004000a7d12 */ /* 0x000e300008309000 */
[----:B0-----:R-:W0:Y:S02]  /*0350*/  MUFU.RCP R10, R10 ;  /* 0x0000000a000a7308 */ /* 0x001e240000001000 */
[----:B0-----:R-:W-:-:S06]  /*0360*/  VIADD R6, R10, 0x1ffffffe ;  /* 0x1ffffffe0a067836 */ /* 0x001fcc0000000000 */
[----:B------:R-:W0:Y:S02]  /*0370*/  F2I.U64.TRUNC R6, R6 ;  /* 0x0000000600067311 */ /* 0x000e24000020d800 */
[----:B0-----:R-:W-:-:S04]  /*0380*/  IMAD.WIDE.U32 R8, R6, UR4, RZ ;  /* 0x0000000406087c25 */ /* 0x001fc8000f8e00ff */
[----:B------:R-:W-:Y:S01]  /*0390*/  IMAD R9, R6, UR5, R9 ;  /* 0x0000000506097c24 */ /* 0x000fe2000f8e0209 */
[----:B------:R-:W-:-:S03]  /*03a0*/  IADD3 R11, P0, PT, RZ, -R8, RZ ;  /* 0x80000008ff0b7210 */ /* 0x000fc60007f1e0ff */
[----:B------:R-:W-:Y:S02]  /*03b0*/  IMAD R9, R7, UR4, R9 ;  /* 0x0000000407097c24 */ /* 0x000fe4000f8e0209 */
        /* <DEDUP_REMOVED lines=9> */
[C---:B------:R-:W-:Y:S01]  /*0450*/  IMAD.WIDE.U32 R6, R9.reuse, UR4, RZ ;  /* 0x0000000409067c25 */ /* 0x040fe2000f8e00ff */
[----:B------:R-:W-:Y:S02]  /*0460*/  IADD3 R13, P4, PT, RZ, -R4, RZ ;  /* 0x80000004ff0d7210 */ /* 0x000fe40007f9e0ff */
[----:B------:R-:W-:Y:S01]  /*0470*/  IADD3.X R11, PT, PT, RZ, RZ, R8, P2, P1 ;  /* 0x000000ffff0b7210 */ /* 0x000fe200017e2408 */
[----:B------:R-:W-:Y:S01]  /*0480*/  IMAD R8, R9, UR5, R7 ;  /* 0x0000000509087c24 */ /* 0x000fe2000f8e0207 */
[----:B------:R-:W-:Y:S02]  /*0490*/  IADD3 R7, P0, PT, RZ, -R6, RZ ;  /* 0x80000006ff077210 */ /* 0x000fe40007f1e0ff */
[----:B------:R-:W-:Y:S01]  /*04a0*/  ISETP.GE.AND P1, PT, R5, RZ, PT ;  /* 0x000000ff0500720c */ /* 0x000fe20003f26270 */
[----:B------:R-:W-:Y:S02]  /*04b0*/  IMAD R6, R11, UR4, R8 ;  /* 0x000000040b067c24 */ /* 0x000fe4000f8e0208 */
[----:B------:R-:W-:-:S04]  /*04c0*/  IMAD.HI.U32 R8, R9, R7, RZ ;  /* 0x0000000709087227 */ /* 0x000fc800078e00ff */
[----:B------:R-:W-:-:S04]  /*04d0*/  IMAD.X R6, RZ, RZ, ~R6, P0 ;  /* 0x000000ffff067224 */ /* 0x000fc800000e0e06 */
[----:B------:R-:W-:-:S04]  /*04e0*/  IMAD.WIDE.U32 R8, P0, R9, R6, R8 ;  /* 0x0000000609087225 */ /* 0x000fc80007800008 */
[C---:B------:R-:W-:Y:S02]  /*04f0*/  IMAD R10, R11.reuse, R6, RZ ;  /* 0x000000060b0a7224 */ /* 0x040fe400078e02ff */
[----:B------:R-:W-:Y:S01]  /*0500*/  IMAD.HI.U32 R7, P2, R11, R7, R8 ;  /* 0x000000070b077227 */ /* 0x000fe20007840008 */
[----:B------:R-:W-:Y:S02]  /*0510*/  IADD3.X R9, PT, PT, RZ, ~R5, RZ, P4, !PT ;  /* 0x80000005ff097210 */ /* 0x000fe400027fe4ff */
[----:B------:R-:W-:Y:S01]  /*0520*/  SEL R8, R13, R4, !P1 ;  /* 0x000000040d087207 */ /* 0x000fe20004800000 */
[----:B------:R-:W-:Y:S01]  /*0530*/  IMAD.HI.U32 R6, R11, R6, RZ ;  /* 0x000000060b067227 */ /* 0x000fe200078e00ff */
[----:B------:R-:W-:Y:S02]  /*0540*/  IADD3 R7, P3, PT, R10, R7, RZ ;  /* 0x000000070a077210 */ /* 0x000fe40007f7e0ff */
[----:B------:R-:W-:Y:S01]  /*0550*/  SEL R10, R9, R5, !P1 ;  /* 0x00000005090a7207 */ /* 0x000fe20004800000 */
[----:B------:R-:W-:-:S02]  /*0560*/  HFMA2 R5, -RZ, RZ, 0, 0 ;  /* 0x00000000ff057431 */ /* 0x000fc400000001ff */
[----:B------:R-:W-:Y:S02]  /*0570*/  IMAD.X R11, R6, 0x1, R11, P0 ;  /* 0x00000001060b7824 */ /* 0x000fe400000e060b */
[----:B------:R-:W-:-:S03]  /*0580*/  IMAD.HI.U32 R4, R7, R8, RZ ;  /* 0x0000000807047227 */ /* 0x000fc600078e00ff */
[----:B------:R-:W-:Y:S01]  /*0590*/  IADD3.X R11, PT, PT, RZ, RZ, R11, P3, P2 ;  /* 0x000000ffff0b7210 */ /* 0x000fe20001fe440b */
[----:B------:R-:W-:-:S04]  /*05a0*/  IMAD.WIDE.U32 R4, R7, R10, R4 ;  /* 0x0000000a07047225 */ /* 0x000fc800078e0004 */
[C---:B------:R-:W-:Y:S02]  /*05b0*/  IMAD R7, R11.reuse, R10, RZ ;  /* 0x0000000a0b077224 */ /* 0x040fe400078e02ff */
[----:B------:R-:W-:-:S04]  /*05c0*/  IMAD.HI.U32 R4, P0, R11, R8, R4 ;  /* 0x000000080b047227 */ /* 0x000fc80007800004 */
[----:B------:R-:W-:Y:S01]  /*05d0*/  IMAD.HI.U32 R6, R11, R10, RZ ;  /* 0x0000000a0b067227 */ /* 0x000fe200078e00ff */
[----:B------:R-:W-:-:S03]  /*05e0*/  IADD3 R7, P2, PT, R7, R4, RZ ;  /* 0x0000000407077210 */ /* 0x000fc60007f5e0ff */
[----:B------:R-:W-:Y:S02]  /*05f0*/  IMAD.X R6, RZ, RZ, R6, P0 ;  /* 0x000000ffff067224 */ /* 0x000fe400000e0606 */
[----:B------:R-:W-:-:S03]  /*0600*/  IMAD.WIDE.U32 R4, R7, UR4, RZ ;  /* 0x0000000407047c25 */ /* 0x000fc6000f8e00ff */
[----:B------:R-:W-:Y:S01]  /*0610*/  IADD3.X R6, PT, PT, RZ, R6, RZ, P2, !PT ;  /* 0x00000006ff067210 */ /* 0x000fe200017fe4ff */
[----:B------:R-:W-:Y:S01]  /*0620*/  IMAD R7, R7, UR5, R5 ;  /* 0x0000000507077c24 */ /* 0x000fe2000f8e0205 */
[----:B------:R-:W-:-:S03]  /*0630*/  IADD3 R8, P2, PT, -R4, R8, RZ ;  /* 0x0000000804087210 */ /* 0x000fc60007f5e1ff */
[----:B------:R-:W-:Y:S01]  /*0640*/  IMAD R6, R6, UR4, R7 ;  /* 0x0000000406067c24 */ /* 0x000fe2000f8e0207 */
[----:B------:R-:W-:-:S03]  /*0650*/  ISETP.GE.U32.AND P0, PT, R8, UR4, PT ;  /* 0x0000000408007c0c */ /* 0x000fc6000bf06070 */
[----:B------:R-:W-:Y:S01]  /*0660*/  IMAD.X R7, R10, 0x1, ~R6, P2 ;  /* 0x000000010a077824 */ /* 0x000fe200010e0e06 */
[----:B------:R-:W-:-:S04]  /*0670*/  IADD3 R5, P2, PT, R8, -UR4, RZ ;  /* 0x8000000408057c10 */ /* 0x000fc8000ff5e0ff */
[C---:B------:R-:W-:Y:S02]  /*0680*/  ISETP.GE.U32.AND.EX P0, PT, R7.reuse, UR5, PT, P0 ;  /* 0x0000000507007c0c */ /* 0x040fe4000bf06100 */
[----:B------:R-:W-:Y:S02]  /*0690*/  IADD3.X R4, PT, PT, R7, ~UR5, RZ, P2, !PT ;  /* 0x8000000507047c10 */ /* 0x000fe400097fe4ff */
[----:B------:R-:W-:Y:S02]  /*06a0*/  SEL R5, R5, R8, P0 ;  /* 0x0000000805057207 */ /* 0x000fe40000000000 */
[----:B------:R-:W-:Y:S02]  /*06b0*/  SEL R4, R4, R7, P0 ;  /* 0x0000000704047207 */ /* 0x000fe40000000000 */
[C---:B------:R-:W-:Y:S02]  /*06c0*/  ISETP.GE.U32.AND P0, PT, R5.reuse, UR4, PT ;  /* 0x0000000405007c0c */ /* 0x040fe4000bf06070 */
[----:B------:R-:W-:-:S02]  /*06d0*/  IADD3 R6, PT, PT, R5, -UR4, RZ ;  /* 0x8000000405067c10 */ /* 0x000fc4000fffe0ff */
[----:B------:R-:W-:Y:S02]  /*06e0*/  ISETP.GE.U32.AND.EX P0, PT, R4, UR5, PT, P0 ;  /* 0x0000000504007c0c */ /* 0x000fe4000bf06100 */
[----:B------:R-:W-:Y:S02]  /*06f0*/  MOV R4, R0 ;  /* 0x0000000000047202 */ /* 0x000fe40000000f00 */
[----:B------:R-:W-:Y:S02]  /*0700*/  SEL R6, R6, R5, P0 ;  /* 0x0000000506067207 */ /* 0x000fe40000000000 */
[----:B------:R-:W-:-:S03]  /*0710*/  ISETP.NE.U32.AND P0, PT, RZ, UR10, PT ;  /* 0x0000000aff007c0c */ /* 0x000fc6000bf05070 */
[----:B------:R-:W-:Y:S01]  /*0720*/  IMAD.MOV R5, RZ, RZ, -R6 ;  /* 0x000000ffff057224 */ /* 0x000fe200078e0a06 */
[----:B------:R-:W-:-:S04]  /*0730*/  ISETP.NE.AND.EX P0, PT, RZ, UR8, PT, P0 ;  /* 0x00000008ff007c0c */ /* 0x000fc8000bf05300 */
[----:B------:R-:W-:Y:S01]  /*0740*/  SEL R6, R5, R6, !P1 ;  /* 0x0000000605067207 */ /* 0x000fe20004800000 */
[----:B------:R-:W-:-:S03]  /*0750*/  HFMA2 R5, -RZ, RZ, 0, 0 ;  /* 0x00000000ff057431 */ /* 0x000fc600000001ff */
[----:B------:R-:W-:Y:S01]  /*0760*/  SEL R6, R6, 0xffffffff, P0 ;  /* 0xffffffff06067807 */ /* 0x000fe20000000000 */
[----:B------:R-:W-:Y:S06]  /*0770*/  RET.REL.NODEC R4 `(_Z25pointwise_multiply_kernelPiS_ii) ;  /* 0xfffffff804207950 */ /* 0x000fec0003c3ffff */
.L_x_7:
        /* <DEDUP_REMOVED lines=16> */
.L_x_43:


//--------------------- .text._Z20ntt_butterfly_kernelPiiiiRK10Montgomery --------------------------
	.section	.text._Z20ntt_butterfly_kernelPiiiiRK10Montgomery,"ax",@progbits
	.align	128
        .global         _Z20ntt_butterfly_kernelPiiiiRK10Montgomery
        .type           _Z20ntt_butterfly_kernelPiiiiRK10Montgomery,@function
        .size           _Z20ntt_butterfly_kernelPiiiiRK10Montgomery,(.L_x_44 - _Z20ntt_butterfly_kernelPiiiiRK10Montgomery)
        .other          _Z20ntt_butterfly_kernelPiiiiRK10Montgomery,@"STO_CUDA_ENTRY STV_DEFAULT"
_Z20ntt_butterfly_kernelPiiiiRK10Montgomery:
.text._Z20ntt_butterfly_kernelPiiiiRK10Montgomery:
[----:B------:R-:W-:Y:S08]  /*0000*/  LDC R1, c[0x0][0x37c] ;  /* 0x0000df00ff017b82 */ /* 0x000ff00000000800 */
[----:B------:R-:W0:Y:S08]  /*0010*/  LDC.64 R2, c[0x0][0x388] ;  /* 0x0000e200ff027b82 */ /* 0x000e300000000a00 */
[----:B------:R-:W1:Y:S08]  /*0020*/  S2UR UR4, SR_CTAID.X ;  /* 0x00000000000479c3 */ /* 0x000e700000002500 */
[----:B------:R-:W1:Y:S01]  /*0030*/  LDC R11, c[0x0][0x360] ;  /* 0x0000d800ff0b7b82 */ /* 0x000e620000000800 */
[----:B0-----:R-:W-:-:S04]  /*0040*/  IABS R7, R3 ;  /* 0x0000000300077213 */ /* 0x001fc80000000000 */
[----:B------:R-:W0:Y:S08]  /*0050*/  I2F.RP R0, R7 ;  /* 0x0000000700007306 */ /* 0x000e300000209400 */
[----:B0-----:R-:W0:Y:S02]  /*0060*/  MUFU.RCP R0, R0 ;  /* 0x0000000000007308 */ /* 0x001e240000001000 */
[----:B0-----:R-:W-:-:S06]  /*0070*/  VIADD R4, R0, 0xffffffe ;  /* 0x0ffffffe00047836 */ /* 0x001fcc0000000000 */
[----:B------:R0:W2:Y:S02]  /*0080*/  F2I.FTZ.U32.TRUNC.NTZ R5, R4 ;  /* 0x0000000400057305 */ /* 0x0000a4000021f000 */
[----:B0-----:R-:W-:Y:S02]  /*0090*/  IMAD.MOV.U32 R4, RZ, RZ, RZ ;  /* 0x000000ffff047224 */ /* 0x001fe400078e00ff */
[----:B--2---:R-:W-:-:S04]  /*00a0*/  IMAD.MOV R6, RZ, RZ, -R5 ;  /* 0x000000ffff067224 */ /* 0x004fc800078e0a05 */
[----:B------:R-:W-:Y:S01]  /*00b0*/  IMAD R9, R6, R7, RZ ;  /* 0x0000000706097224 */ /* 0x000fe200078e02ff */
[----:B------:R-:W-:Y:S02]  /*00c0*/  IABS R6, R2 ;  /* 0x0000000200067213 */ /* 0x000fe40000000000 */
[----:B------:R-:W-:Y:S01]  /*00d0*/  LOP3.LUT R2, R2, R3, RZ, 0x3c, !PT ;  /* 0x0000000302027212 */ /* 0x000fe200078e3cff */
[----:B------:R-:W-:Y:S02]  /*00e0*/  IMAD.HI.U32 R5, R5, R9, R4 ;  /* 0x0000000905057227 */ /* 0x000fe400078e0004 */
[----:B------:R-:W1:Y:S01]  /*00f0*/  S2R R4, SR_TID.X ;  /* 0x0000000000047919 */ /* 0x000e620000002100 */
[----:B------:R-:W-:-:S03]  /*0100*/  ISETP.GE.AND P2, PT, R2, RZ, PT ;  /* 0x000000ff0200720c */ /* 0x000fc60003f46270 */
[----:B------:R-:W-:-:S05]  /*0110*/  IMAD.HI.U32 R5, R5, R6, RZ ;  /* 0x0000000605057227 */ /* 0x000fca00078e00ff */
[----:B------:R-:W-:-:S05]  /*0120*/  IADD3 R0, PT, PT, -R5, RZ, RZ ;  /* 0x000000ff05007210 */ /* 0x000fca0007ffe1ff */
[----:B------:R-:W-:Y:S01]  /*0130*/  IMAD R0, R7, R0, R6 ;  /* 0x0000000007007224 */ /* 0x000fe200078e0206 */
[----:B------:R-:W-:-:S04]  /*0140*/  SHF.R.S32.HI R6, RZ, 0x1, R3 ;  /* 0x00000001ff067819 */ /* 0x000fc80000011403 */
[----:B------:R-:W-:-:S13]  /*0150*/  ISETP.GT.U32.AND P1, PT, R7, R0, PT ;  /* 0x000000000700720c */ /* 0x000fda0003f24070 */
[----:B------:R-:W-:Y:S02]  /*0160*/  @!P1 IMAD.IADD R0, R0, 0x1, -R7 ;  /* 0x0000000100009824 */ /* 0x000fe400078e0a07 */
[----:B------:R-:W-:Y:S01]  /*0170*/  @!P1 VIADD R5, R5, 0x1 ;  /* 0x0000000105059836 */ /* 0x000fe20000000000 */
[----:B------:R-:W-:Y:S01]  /*0180*/  ISETP.NE.AND P1, PT, R3, RZ, PT ;  /* 0x000000ff0300720c */ /* 0x000fe20003f25270 */
[----:B-1----:R-:W-:Y:S01]  /*0190*/  IMAD R11, R11, UR4, R4 ;  /* 0x000000040b0b7c24 */ /* 0x002fe2000f8e0204 */
[----:B------:R-:W-:-:S13]  /*01a0*/  ISETP.GE.U32.AND P0, PT, R0, R7, PT ;  /* 0x000000070000720c */ /* 0x000fda0003f06070 */
[----:B------:R-:W-:-:S05]  /*01b0*/  @P0 IADD3 R5, PT, PT, R5, 0x1, RZ ;  /* 0x0000000105050810 */ /* 0x000fca0007ffe0ff */
[----:B------:R-:W-:Y:S01]  /*01c0*/  @!P2 IMAD.MOV R5, RZ, RZ, -R5 ;  /* 0x000000ffff05a224 */ /* 0x000fe200078e0a05 */
[----:B------:R-:W-:-:S05]  /*01d0*/  @!P1 LOP3.LUT R5, RZ, R3, RZ, 0x33, !PT ;  /* 0x00000003ff059212 */ /* 0x000fca00078e33ff */
[----:B------:R-:W-:-:S05]  /*01e0*/  IMAD R0, R6, R5, RZ ;  /* 0x0000000506007224 */ /* 0x000fca00078e02ff */
[----:B------:R-:W-:-:S13]  /*01f0*/  ISETP.GE.AND P0, PT, R11, R0, PT ;  /* 0x000000000b00720c */ /* 0x000fda0003f06270 */
[----:B------:R-:W-:Y:S05]  /*0200*/  @P0 EXIT ;  /* 0x000000000000094d */ /* 0x000fea0003800000 */
[----:B------:R-:W0:Y:S01]  /*0210*/  LDC.64 R2, c[0x0][0x398] ;  /* 0x0000e600ff027b82 */ /* 0x000e220000000a00 */
[----:B------:R-:W0:Y:S02]  /*0220*/  LDCU.64 UR4, c[0x0][0x358] ;  /* 0x00006b00ff0477ac */ /* 0x000e240008000a00 */
[----:B0-----:R0:W2:Y:S01]  /*0230*/  LDG.E R5, desc[UR4][R2.64] ;  /* 0x0000000402057981 */ /* 0x0010a2000c1e1900 */
[-C--:B------:R-:W-:Y:S01]  /*0240*/  IABS R13, R6.reuse ;  /* 0x00000006000d7213 */ /* 0x080fe20000000000 */
[----:B------:R-:W-:Y:S03]  /*0250*/  BSSY.RECONVERGENT B0, `(.L_x_8) ;  /* 0x0000067000007945 */ /* 0x000fe60003800200 */
[----:B------:R-:W1:Y:S01]  /*0260*/  I2F.RP R0, R13 ;  /* 0x0000000d00007306 */ /* 0x000e620000209400 */
[----:B0-----:R-:W-:Y:S02]  /*0270*/  IABS R2, R11 ;  /* 0x0000000b00027213 */ /* 0x001fe40000000000 */
[----:B------:R-:W-:-:S05]  /*0280*/  IABS R3, R6 ;  /* 0x0000000600037213 */ /* 0x000fca0000000000 */
[----:B-1----:R-:W0:Y:S02]  /*0290*/  MUFU.RCP R0, R0 ;  /* 0x0000000000007308 */ /* 0x002e240000001000 */
[----:B0-----:R-:W-:Y:S02]  /*02a0*/  VIADD R8, R0, 0xffffffe ;  /* 0x0ffffffe00087836 */ /* 0x001fe40000000000 */
[----:B------:R-:W-:Y:S02]  /*02b0*/  IMAD.MOV R0, RZ, RZ, -R3 ;  /* 0x000000ffff007224 */ /* 0x000fe400078e0a03 */
[----:B------:R-:W-:Y:S02]  /*02c0*/  HFMA2 R3, -RZ, RZ, 0, 0 ;  /* 0x00000000ff037431 */ /* 0x000fe400000001ff */
[----:B------:R0:W1:Y:S02]  /*02d0*/  F2I.FTZ.U32.TRUNC.NTZ R9, R8 ;  /* 0x0000000800097305 */ /* 0x000064000021f000 */
[----:B0-----:R-:W-:Y:S01]  /*02e0*/  IMAD.MOV.U32 R8, RZ, RZ, RZ ;  /* 0x000000ffff087224 */ /* 0x001fe200078e00ff */
[----:B-1----:R-:W-:-:S05]  /*02f0*/  IADD3 R4, PT, PT, RZ, -R9, RZ ;  /* 0x80000009ff047210 */ /* 0x002fca0007ffe0ff */
[----:B------:R-:W-:-:S04]  /*0300*/  IMAD R7, R4, R13, RZ ;  /* 0x0000000d04077224 */ /* 0x000fc800078e02ff */
[----:B------:R-:W-:-:S06]  /*0310*/  IMAD.HI.U32 R9, R9, R7, R8 ;  /* 0x0000000709097227 */ /* 0x000fcc00078e0008 */
[----:B------:R-:W-:-:S04]  /*0320*/  IMAD.HI.U32 R7, R9, R2, RZ ;  /* 0x0000000209077227 */ /* 0x000fc800078e00ff */
[----:B------:R-:W-:Y:S02]  /*0330*/  IMAD R0, R7, R0, R2 ;  /* 0x0000000007007224 */ /* 0x000fe400078e0202 */
[----:B------:R-:W-:-:S03]  /*0340*/  IMAD.MOV.U32 R2, RZ, RZ, 0x1 ;  /* 0x00000001ff027424 */ /* 0x000fc600078e00ff */
[----:B------:R-:W-:-:S13]  /*0350*/  ISETP.GT.U32.AND P1, PT, R13, R0, PT ;  /* 0x000000000d00720c */ /* 0x000fda0003f24070 */
[-C--:B------:R-:W-:Y:S01]  /*0360*/  @!P1 IADD3 R0, PT, PT, R0, -R13.reuse, RZ ;  /* 0x8000000d00009210 */ /* 0x080fe20007ffe0ff */
[----:B------:R-:W-:Y:S01]  /*0370*/  @!P1 VIADD R7, R7, 0x1 ;  /* 0x0000000107079836 */ /* 0x000fe20000000000 */
[----:B------:R-:W-:Y:S02]  /*0380*/  ISETP.NE.AND P1, PT, R6, RZ, PT ;  /* 0x000000ff0600720c */ /* 0x000fe40003f25270 */
[----:B------:R-:W-:Y:S02]  /*0390*/  ISETP.GE.U32.AND P0, PT, R0, R13, PT ;  /* 0x0000000d0000720c */ /* 0x000fe40003f06070 */
[----:B------:R-:W-:-:S04]  /*03a0*/  LOP3.LUT R0, R11, R6, RZ, 0x3c, !PT ;  /* 0x000000060b007212 */ /* 0x000fc800078e3cff */
[----:B------:R-:W-:-:S07]  /*03b0*/  ISETP.GE.AND P2, PT, R0, RZ, PT ;  /* 0x000000ff0000720c */ /* 0x000fce0003f46270 */
[----:B------:R-:W-:-:S06]  /*03c0*/  @P0 VIADD R7, R7, 0x1 ;  /* 0x0000000107070836 */ /* 0x000fcc0000000000 */
[----:B------:R-:W-:Y:S02]  /*03d0*/  @!P2 IADD3 R7, PT, PT, -R7, RZ, RZ ;  /* 0x000000ff0707a210 */ /* 0x000fe40007ffe1ff */
[----:B------:R-:W-:-:S05]  /*03e0*/  @!P1 LOP3.LUT R7, RZ, R6, RZ, 0x33, !PT ;  /* 0x00000006ff079212 */ /* 0x000fca00078e33ff */
[----:B------:R-:W-:-:S04]  /*03f0*/  IMAD.MOV R14, RZ, RZ, -R7 ;  /* 0x000000ffff0e7224 */ /* 0x000fc800078e0a07 */
[----:B------:R-:W-:-:S05]  /*0400*/  IMAD R14, R6, R14, R11 ;  /* 0x0000000e060e7224 */ /* 0x000fca00078e020b */
[----:B------:R-:W-:Y:S02]  /*0410*/  ISETP.GE.AND P0, PT, R14, 0x1, PT ;  /* 0x000000010e00780c */ /* 0x000fe40003f06270 */
[----:B--2---:R-:W-:-:S11]  /*0420*/  SHF.R.S32.HI R4, RZ, 0x1f, R5 ;  /* 0x0000001fff047819 */ /* 0x004fd60000011405 */
[----:B------:R-:W-:Y:S05]  /*0430*/  @!P0 BRA `(.L_x_9) ;  /* 0x0000000400208947 */ /* 0x000fea0003800000 */
[----:B------:R-:W0:Y:S01]  /*0440*/  LDCU UR6, c[0x0][0x390] ;  /* 0x00007200ff0677ac */ /* 0x000e220008000800 */
[----:B------:R-:W-:Y:S01]  /*0450*/  BSSY.RECONVERGENT B1, `(.L_x_10) ;  /* 0x0000044000017945 */ /* 0x000fe20003800200 */
[----:B------:R-:W-:Y:S02]  /*0460*/  IMAD.MOV.U32 R16, RZ, RZ, 0x1 ;  /* 0x00000001ff107424 */ /* 0x000fe400078e00ff */
[----:B------:R-:W-:Y:S01]  /*0470*/  IMAD.MOV.U32 R15, RZ, RZ, R14 ;  /* 0x000000ffff0f7224 */ /* 0x000fe200078e000e */
[----:B0-----:R-:W-:-:S07]  /*0480*/  MOV R17, UR6 ;  /* 0x0000000600117c02 */ /* 0x001fce0008000f00 */
.L_x_19:
[----:B------:R-:W-:Y:S01]  /*0490*/  LOP3.LUT R0, R15, 0x1, RZ, 0xc0, !PT ;  /* 0x000000010f007812 */ /* 0x000fe200078ec0ff */
[----:B------:R-:W-:Y:S03]  /*04a0*/  BSSY.RECONVERGENT B2, `(.L_x_11) ;  /* 0x000001f000027945 */ /* 0x000fe60003800200 */
[----:B------:R-:W-:-:S13]  /*04b0*/  ISETP.NE.U32.AND P0, PT, R0, 0x1, PT ;  /* 0x000000010000780c */ /* 0x000fda0003f05070 */
[----:B------:R-:W-:Y:S05]  /*04c0*/  @P0 BRA `(.L_x_12) ;  /* 0x0000000000700947 */ /* 0x000fea0003800000 */
[----:B------:R-:W-:Y:S01]  /*04d0*/  IMAD.WIDE R2, R17, R16, RZ ;  /* 0x0000001011027225 */ /* 0x000fe200078e02ff */
[----:B------:R-:W-:Y:S04]  /*04e0*/  BSSY.RECONVERGENT B3, `(.L_x_13) ;  /* 0x0000019000037945 */ /* 0x000fe80003800200 */
        /* <DEDUP_REMOVED lines=9> */
[----:B0-----:R-:W-:Y:S01]  /*0580*/  MOV R8, RZ ;  /* 0x000000ff00087202 */ /* 0x001fe20000000f00 */
        /* <DEDUP_REMOVED lines=11> */
.L_x_14:
[----:B------:R-:W-:-:S07]  /*0640*/  MOV R0, 0x660 ;  /* 0x0000066000007802 */ /* 0x000fce0000000f00 */
[----:B------:R-:W-:Y:S05]  /*0650*/  CALL.REL.NOINC `($__internal_2_$__cuda_sm20_rem_s64) ;  /* 0x0000000800047944 */ /* 0x000fea0003c00000 */
[----:B------:R-:W-:-:S07]  /*0660*/  IMAD.MOV.U32 R2, RZ, RZ, R8 ;  /* 0x000000ffff027224 */ /* 0x000fce00078e0008 */
.L_x_15:
[----:B------:R-:W-:Y:S05]  /*0670*/  BSYNC.RECONVERGENT B3 ;  /* 0x0000000000037941 */ /* 0x000fea0003800200 */
.L_x_13:
[----:B------:R-:W-:-:S07]  /*0680*/  IMAD.MOV.U32 R16, RZ, RZ, R2 ;  /* 0x000000ffff107224 */ /* 0x000fce00078e0002 */
.L_x_12:
[----:B------:R-:W-:Y:S05]  /*0690*/  BSYNC.RECONVERGENT B2 ;  /* 0x0000000000027941 */ /* 0x000fea0003800200 */
.L_x_11:
        /* <DEDUP_REMOVED lines=9> */
[----:B0-----:R-:W-:-:S06]  /*0730*/  IADD3 R8, PT, PT, R3, 0xffffffe, RZ ;  /* 0x0ffffffe03087810 */ /* 0x001fcc0007ffe0ff */
[----:B------:R0:W1:Y:S02]  /*0740*/  F2I.FTZ.U32.TRUNC.NTZ R9, R8 ;  /* 0x0000000800097305 */ /* 0x000064000021f000 */
[----:B0-----:R-:W-:Y:S02]  /*0750*/  IMAD.MOV.U32 R8, RZ, RZ, RZ ;  /* 0x000000ffff087224 */ /* 0x001fe400078e00ff */
[----:B-1----:R-:W-:-:S04]  /*0760*/  IMAD R11, R11, R9, RZ ;  /* 0x000000090b0b7224 */ /* 0x002fc800078e02ff */
[----:B------:R-:W-:-:S06]  /*0770*/  IMAD.HI.U32 R11, R9, R11, R8 ;  /* 0x0000000b090b7227 */ /* 0x000fcc00078e0008 */
[----:B------:R-:W-:-:S05]  /*0780*/  IMAD.HI.U32 R0, R11, R2, RZ ;  /* 0x000000020b007227 */ /* 0x000fca00078e00ff */
[----:B------:R-:W-:-:S05]  /*0790*/  IADD3 R0, PT, PT, -R0, RZ, RZ ;  /* 0x000000ff00007210 */ /* 0x000fca0007ffe1ff */
[----:B------:R-:W-:-:S05]  /*07a0*/  IMAD R2, R5, R0, R2 ;  /* 0x0000000005027224 */ /* 0x000fca00078e0202 */
[----:B------:R-:W-:-:S13]  /*07b0*/  ISETP.GE.U32.AND P0, PT, R2, R5, PT ;  /* 0x000000050200720c */ /* 0x000fda0003f06070 */
[----:B------:R-:W-:-:S05]  /*07c0*/  @P0 IMAD.IADD R2, R2, 0x1, -R5 ;  /* 0x0000000102020824 */ /* 0x000fca00078e0a05 */
[----:B------:R-:W-:-:S13]  /*07d0*/  ISETP.GE.U32.AND P0, PT, R2, R5, PT ;  /* 0x000000050200720c */ /* 0x000fda0003f06070 */
[----:B------:R-:W-:Y:S01]  /*07e0*/  @P0 IMAD.IADD R2, R2, 0x1, -R5 ;  /* 0x0000000102020824 */ /* 0x000fe200078e0a05 */
[----:B------:R-:W-:Y:S01]  /*07f0*/  @!P1 LOP3.LUT R2, RZ, R5, RZ, 0x33, !PT ;  /* 0x00000005ff029212 */ /* 0x000fe200078e33ff */
[----:B------:R-:W-:Y:S06]  /*0800*/  BRA `(.L_x_18) ;  /* 0x00000000000c7947 */ /* 0x000fec0003800000 */
.L_x_17:
[----:B------:R-:W-:-:S07]  /*0810*/  MOV R0, 0x830 ;  /* 0x0000083000007802 */ /* 0x000fce0000000f00 */
[----:B------:R-:W-:Y:S05]  /*0820*/  CALL.REL.NOINC `($__internal_2_$__cuda_sm20_rem_s64) ;  /* 0x0000000400907944 */ /* 0x000fea0003c00000 */
[----:B------:R-:W-:-:S07]  /*0830*/  MOV R2, R8 ;  /* 0x0000000800027202 */ /* 0x000fce0000000f00 */
.L_x_18:
[----:B------:R-:W-:Y:S05]  /*0840*/  BSYNC.RECONVERGENT B2 ;  /* 0x0000000000027941 */ /* 0x000fea0003800200 */
.L_x_16:
[----:B------:R-:W-:Y:S01]  /*0850*/  ISETP.GT.U32.AND P0, PT, R15, 0x1, PT ;  /* 0x000000010f00780c */ /* 0x000fe20003f04070 */
[----:B------:R-:W-:Y:S01]  /*0860*/  IMAD.MOV.U32 R17, RZ, RZ, R2 ;  /* 0x000000ffff117224 */ /* 0x000fe200078e0002 */
[----:B------:R-:W-:-:S11]  /*0870*/  SHF.R.U32.HI R15, RZ, 0x1, R15 ;  /* 0x00000001ff0f7819 */ /* 0x000fd6000001160f */
[----:B------:R-:W-:Y:S05]  /*0880*/  @P0 BRA `(.L_x_19) ;  /* 0xfffffffc00000947 */ /* 0x000fea000383ffff */
[----:B------:R-:W-:Y:S05]  /*0890*/  BSYNC.RECONVERGENT B1 ;  /* 0x0000000000017941 */ /* 0x000fea0003800200 */
.L_x_10:
[--C-:B------:R-:W-:Y:S01]  /*08a0*/  SHF.R.S32.HI R3, RZ, 0x1f, R16.reuse ;  /* 0x0000001fff037819 */ /* 0x100fe20000011410 */
[----:B------:R-:W-:-:S07]  /*08b0*/  IMAD.MOV.U32 R2, RZ, RZ, R16 ;  /* 0x000000ffff027224 */ /* 0x000fce00078e0010 */
.L_x_9:
[----:B------:R-:W-:Y:S05]  /*08c0*/  BSYNC.RECONVERGENT B0 ;  /* 0x0000000000007941 */ /* 0x000fea0003800200 */
.L_x_8:
[----:B------:R-:W0:Y:S01]  /*08d0*/  LDC.64 R8, c[0x0][0x380] ;  /* 0x0000e000ff087b82 */ /* 0x000e220000000a00 */
[----:B------:R-:W1:Y:S02]  /*08e0*/  LDCU UR6, c[0x0][0x38c] ;  /* 0x00007180ff0677ac */ /* 0x000e640008000800 */
[----:B-1----:R-:W-:-:S04]  /*08f0*/  IMAD R15, R7, UR6, R14 ;  /* 0x00000006070f7c24 */ /* 0x002fc8000f8e020e */
[----:B0-----:R-:W-:-:S05]  /*0900*/  IMAD.WIDE R14, R15, 0x4, R8 ;  /* 0x000000040f0e7825 */ /* 0x001fca00078e0208 */
[----:B------:R0:W5:Y:S01]  /*0910*/  LDG.E R16, desc[UR4][R14.64] ;  /* 0x000000040e107981 */ /* 0x000162000c1e1900 */
[----:B------:R-:W-:-:S05]  /*0920*/  IMAD.WIDE R6, R6, 0x4, R14 ;  /* 0x0000000406067825 */ /* 0x000fca00078e020e */
[----:B------:R-:W2:Y:S01]  /*0930*/  LDG.E R9, desc[UR4][R6.64] ;  /* 0x0000000406097981 */ /* 0x000ea2000c1e1900 */
[----:B------:R-:W-:Y:S01]  /*0940*/  BSSY.RECONVERGENT B0, `(.L_x_20) ;  /* 0x000001f000007945 */ /* 0x000fe20003800200 */
[----:B--2---:R-:W-:Y:S01]  /*0950*/  SHF.R.S32.HI R11, RZ, 0x1f, R9 ;  /* 0x0000001fff0b7819 */ /* 0x004fe20000011409 */
[-C--:B------:R-:W-:Y:S02]  /*0960*/  IMAD R0, R3, R9.reuse, RZ ;  /* 0x0000000903007224 */ /* 0x080fe400078e02ff */
[----:B------:R-:W-:-:S04]  /*0970*/  IMAD.WIDE.U32 R8, R2, R9, RZ ;  /* 0x0000000902087225 */ /* 0x000fc800078e00ff */
[----:B------:R-:W-:-:S05]  /*0980*/  IMAD R11, R11, R2, R0 ;  /* 0x000000020b0b7224 */ /* 0x000fca00078e0200 */
[----:B------:R-:W-:-:S04]  /*0990*/  IADD3 R3, PT, PT, R9, R11, RZ ;  /* 0x0000000b09037210 */ /* 0x000fc80007ffe0ff */
[----:B------:R-:W-:-:S04]  /*09a0*/  LOP3.LUT R0, R3, R4, RZ, 0xfc, !PT ;  /* 0x0000000403007212 */ /* 0x000fc800078efcff */
[----:B------:R-:W-:-:S13]  /*09b0*/  ISETP.NE.U32.AND P0, PT, R0, RZ, PT ;  /* 0x000000ff0000720c */ /* 0x000fda0003f05070 */
[----:B0-----:R-:W-:Y:S05]  /*09c0*/  @P0 BRA `(.L_x_21) ;  /* 0x0000000000480947 */ /* 0x001fea0003800000 */
        /* <DEDUP_REMOVED lines=18> */
.L_x_21:
[----:B------:R-:W-:Y:S01]  /*0af0*/  IMAD.MOV.U32 R2, RZ, RZ, R8 ;  /* 0x000000ffff027224 */ /* 0x000fe200078e0008 */
[----:B------:R-:W-:-:S07]  /*0b00*/  MOV R0, 0xb20 ;  /* 0x00000b2000007802 */ /* 0x000fce0000000f00 */
[----:B-----5:R-:W-:Y:S05]  /*0b10*/  CALL.REL.NOINC `($__internal_2_$__cuda_sm20_rem_s64) ;  /* 0x0000000000d47944 */ /* 0x020fea0003c00000 */
[----:B------:R-:W-:-:S07]  /*0b20*/  IMAD.MOV.U32 R3, RZ, RZ, R8 ;  /* 0x000000ffff037224 */ /* 0x000fce00078e0008 */
.L_x_22:
[----:B------:R-:W-:Y:S05]  /*0b30*/  BSYNC.RECONVERGENT B0 ;  /* 0x0000000000007941 */ /* 0x000fea0003800200 */
.L_x_20:
[-C--:B------:R-:W-:Y:S01]  /*0b40*/  IABS R11, R5.reuse ;  /* 0x00000005000b7213 */ /* 0x080fe20000000000 */
[----:B-----5:R-:W-:Y:S01]  /*0b50*/  IMAD.IADD R0, R16, 0x1, R3 ;  /* 0x0000000110007824 */ /* 0x020fe200078e0203 */
[----:B------:R-:W-:Y:S02]  /*0b60*/  IABS R10, R5 ;  /* 0x00000005000a7213 */ /* 0x000fe40000000000 */
[----:B------:R-:W0:Y:S02]  /*0b70*/  I2F.U32.RP R2, R11 ;  /* 0x0000000b00027306 */ /* 0x000e240000209000 */
[----:B------:R-:W-:-:S06]  /*0b80*/  ISETP.GE.AND P2, PT, R0, RZ, PT ;  /* 0x000000ff0000720c */ /* 0x000fcc0003f46270 */
[----:B0-----:R-:W0:Y:S02]  /*0b90*/  MUFU.RCP R2, R2 ;  /* 0x0000000200027308 */ /* 0x001e240000001000 */
[----:B0-----:R-:W-:Y:S02]  /*0ba0*/  IADD3 R8, PT, PT, R2, 0xffffffe, RZ ;  /* 0x0ffffffe02087810 */ /* 0x001fe40007ffe0ff */
[----:B------:R-:W-:-:S04]  /*0bb0*/  IABS R2, R0 ;  /* 0x0000000000027213 */ /* 0x000fc80000000000 */
[----:B------:R0:W1:Y:S02]  /*0bc0*/  F2I.FTZ.U32.TRUNC.NTZ R9, R8 ;  /* 0x0000000800097305 */ /* 0x000064000021f000 */
[----:B0-----:R-:W-:Y:S02]  /*0bd0*/  IMAD.MOV.U32 R8, RZ, RZ, RZ ;  /* 0x000000ffff087224 */ /* 0x001fe400078e00ff */
[----:B-1----:R-:W-:-:S04]  /*0be0*/  IMAD.MOV R4, RZ, RZ, -R9 ;  /* 0x000000ffff047224 */ /* 0x002fc800078e0a09 */
[----:B------:R-:W-:Y:S01]  /*0bf0*/  IMAD R13, R4, R11, RZ ;  /* 0x0000000b040d7224 */ /* 0x000fe200078e02ff */
[----:B------:R-:W-:-:S03]  /*0c00*/  IADD3 R4, PT, PT, RZ, -R10, RZ ;  /* 0x8000000aff047210 */ /* 0x000fc60007ffe0ff */
[----:B------:R-:W-:-:S06]  /*0c10*/  IMAD.HI.U32 R9, R9, R13, R8 ;  /* 0x0000000d09097227 */ /* 0x000fcc00078e0008 */
[----:B------:R-:W-:-:S04]  /*0c20*/  IMAD.HI.U32 R9, R9, R2, RZ ;  /* 0x0000000209097227 */ /* 0x000fc800078e00ff */
[----:B------:R-:W-:Y:S02]  /*0c30*/  IMAD R2, R9, R4, R2 ;  /* 0x0000000409027224 */ /* 0x000fe400078e0202 */
[----:B------:R-:W0:Y:S03]  /*0c40*/  LDC.64 R8, c[0x0][0x398] ;  /* 0x0000e600ff087b82 */ /* 0x000e260000000a00 */
[----:B------:R-:W-:-:S13]  /*0c50*/  ISETP.GT.U32.AND P0, PT, R11, R2, PT ;  /* 0x000000020b00720c */ /* 0x000fda0003f04070 */
[----:B------:R-:W-:Y:S01]  /*0c60*/  @!P0 IMAD.IADD R2, R2, 0x1, -R11 ;  /* 0x0000000102028824 */ /* 0x000fe200078e0a0b */
[----:B------:R-:W-:-:S04]  /*0c70*/  ISETP.NE.AND P0, PT, R5, RZ, PT ;  /* 0x000000ff0500720c */ /* 0x000fc80003f05270 */
[----:B------:R-:W-:-:S13]  /*0c80*/  ISETP.GT.U32.AND P1, PT, R11, R2, PT ;  /* 0x000000020b00720c */ /* 0x000fda0003f24070 */
[----:B------:R-:W-:-:S05]  /*0c90*/  @!P1 IADD3 R2, PT, PT, R2, -R11, RZ ;  /* 0x8000000b02029210 */ /* 0x000fca0007ffe0ff */
[----:B------:R-:W-:Y:S01]  /*0ca0*/  @!P2 IMAD.MOV R2, RZ, RZ, -R2 ;  /* 0x000000ffff02a224 */ /* 0x000fe200078e0a02 */
[----:B------:R-:W-:-:S05]  /*0cb0*/  @!P0 LOP3.LUT R2, RZ, R5, RZ, 0x33, !PT ;  /* 0x00000005ff028212 */ /* 0x000fca00078e33ff */
[----:B------:R1:W-:Y:S04]  /*0cc0*/  STG.E desc[UR4][R14.64], R2 ;  /* 0x000000020e007986 */ /* 0x0003e8000c101904 */
[----:B0-----:R-:W2:Y:S02]  /*0cd0*/  LDG.E R8, desc[UR4][R8.64] ;  /* 0x0000000408087981 */ /* 0x001ea4000c1e1900 */
[----:B--2---:R-:W-:Y:S02]  /*0ce0*/  IABS R10, R8 ;  /* 0x00000008000a7213 */ /* 0x004fe40000000000 */
[----:B------:R-:W-:Y:S02]  /*0cf0*/  IADD3 R3, PT, PT, R8, R16, -R3 ;  /* 0x0000001008037210 */ /* 0x000fe40007ffe803 */
[----:B------:R-:W0:Y:S01]  /*0d00*/  I2F.RP R0, R10 ;  /* 0x0000000a00007306 */ /* 0x000e220000209400 */
[----:B-1----:R-:W-:-:S02]  /*0d10*/  IABS R2, R8 ;  /* 0x0000000800027213 */ /* 0x002fc40000000000 */
[----:B------:R-:W-:-:S03]  /*0d20*/  ISETP.GE.AND P2, PT, R3, RZ, PT ;  /* 0x000000ff0300720c */ /* 0x000fc60003f46270 */
[----:B------:R-:W-:Y:S02]  /*0d30*/  IMAD.MOV R2, RZ, RZ, -R2 ;  /* 0x000000ffff027224 */ /* 0x000fe400078e0a02 */
[----:B0-----:R-:W0:Y:S02]  /*0d40*/  MUFU.RCP R0, R0 ;  /* 0x0000000000007308 */ /* 0x001e240000001000 */
[----:B0-----:R-:W-:Y:S01]  /*0d50*/  VIADD R4, R0, 0xffffffe ;  /* 0x0ffffffe00047836 */ /* 0x001fe20000000000 */
[----:B------:R-:W-:-:S05]  /*0d60*/  IABS R0, R3 ;  /* 0x0000000300007213 */ /* 0x000fca0000000000 */
[----:B------:R0:W1:Y:S02]  /*0d70*/  F2I.FTZ.U32.TRUNC.NTZ R5, R4 ;  /* 0x0000000400057305 */ /* 0x000064000021f000 */
[----:B0-----:R-:W-:Y:S01]  /*0d80*/  IMAD.MOV.U32 R4, RZ, RZ, RZ ;  /* 0x000000ffff047224 */ /* 0x001fe200078e00ff */
[----:B-1----:R-:W-:-:S05]  /*0d90*/  IADD3 R11, PT, PT, RZ, -R5, RZ ;  /* 0x80000005ff0b7210 */ /* 0x002fca0007ffe0ff */
[----:B------:R-:W-:-:S04]  /*0da0*/  IMAD R9, R11, R10, RZ ;  /* 0x0000000a0b097224 */ /* 0x000fc800078e02ff */
[----:B------:R-:W-:-:S06]  /*0db0*/  IMAD.HI.U32 R5, R5, R9, R4 ;  /* 0x0000000905057227 */ /* 0x000fcc00078e0004 */
[----:B------:R-:W-:-:S04]  /*0dc0*/  IMAD.HI.U32 R5, R5, R0, RZ ;  /* 0x0000000005057227 */ /* 0x000fc800078e00ff */
[----:B------:R-:W-:-:S05]  /*0dd0*/  IMAD R5, R5, R2, R0 ;  /* 0x0000000205057224 */ /* 0x000fca00078e0200 */
[----:B------:R-:W-:-:S13]  /*0de0*/  ISETP.GT.U32.AND P0, PT, R10, R5, PT ;  /* 0x000000050a00720c */ /* 0x000fda0003f04070 */
[----:B------:R-:W-:Y:S02]  /*0df0*/  @!P0 IADD3 R5, PT, PT, R5, -R10, RZ ;  /* 0x8000000a05058210 */ /* 0x000fe40007ffe0ff */
[----:B------:R-:W-:Y:S02]  /*0e00*/  ISETP.NE.AND P0, PT, R8, RZ, PT ;  /* 0x000000ff0800720c */ /* 0x000fe40003f05270 */
[----:B------:R-:W-:-:S13]  /*0e10*/  ISETP.GT.U32.AND P1, PT, R10, R5, PT ;  /* 0x000000050a00720c */ /* 0x000fda0003f24070 */
[----:B------:R-:W-:-:S04]  /*0e20*/  @!P1 IMAD.IADD R5, R5, 0x1, -R10 ;  /* 0x0000000105059824 */ /* 0x000fc800078e0a0a */
[----:B------:R-:W-:Y:S01]  /*0e30*/  @!P2 IMAD.MOV R5, RZ, RZ, -R5 ;  /* 0x000000ffff05a224 */ /* 0x000fe200078e0a05 */
[----:B------:R-:W-:-:S05]  /*0e40*/  @!P0 LOP3.LUT R5, RZ, R8, RZ, 0x33, !PT ;  /* 0x00000008ff058212 */ /* 0x000fca00078e33ff */
[----:B------:R-:W-:Y:S01]  /*0e50*/  STG.E desc[UR4][R6.64], R5 ;  /* 0x0000000506007986 */ /* 0x000fe2000c101904 */
[----:B------:R-:W-:Y:S05]  /*0e60*/  EXIT ;  /* 0x000000000000794d */ /* 0x000fea0003800000 */
        .weak           $__internal_2_$__cuda_sm20_rem_s64
        .type           $__internal_2_$__cuda_sm20_rem_s64,@function
        .size           $__internal_2_$__cuda_sm20_rem_s64,(.L_x_44 - $__internal_2_$__cuda_sm20_rem_s64)
$__internal_2_$__cuda_sm20_rem_s64:
[-C--:B------:R-:W-:Y:S02]  /*0e70*/  IADD3 R8, P1, PT, RZ, -R5.reuse, RZ ;  /* 0x80000005ff087210 */ /* 0x080fe40007f3e0ff */
[----:B------:R-:W-:Y:S02]  /*0e80*/  ISETP.GE.AND P0, PT, R4, RZ, PT ;  /* 0x000000ff0400720c */ /* 0x000fe40003f06270 */
[-C--:B------:R-:W-:Y:S02]  /*0e90*/  IADD3.X R9, PT, PT, RZ, ~R4.reuse, RZ, P1, !PT ;  /* 0x80000004ff097210 */ /* 0x080fe40000ffe4ff */
[----:B------:R-:W-:Y:S02]  /*0ea0*/  SEL R8, R8, R5, !P0 ;  /* 0x0000000508087207 */ /* 0x000fe40004000000 */
        /* <DEDUP_REMOVED lines=9> */
[----:B------:R-:W-:-:S04]  /*0f40*/  IMAD.HI.U32 R12, R10, R19, RZ ;  /* 0x000000130a0c7227 */ /* 0x000fc800078e00ff */
[----:B------:R-:W-:Y:S01]  /*0f50*/  IMAD.X R21, RZ, RZ, ~R13, P0 ;  /* 0x000000ffff157224 */ /* 0x000fe200000e0e0d */
[----:B------:R-:W-:-:S03]  /*0f60*/  MOV R13, R10 ;  /* 0x0000000a000d7202 */ /* 0x000fc60000000f00 */
[-C--:B------:R-:W-:Y:S02]  /*0f70*/  IMAD R23, R11, R21.reuse, RZ ;  /* 0x000000150b177224 */ /* 0x080fe400078e02ff */
[----:B------:R-:W-:-:S04]  /*0f80*/  IMAD.WIDE.U32 R12, P0, R10, R21, R12 ;  /* 0x000000150a0c7225 */ /* 0x000fc8000780000c */
[----:B------:R-:W-:-:S04]  /*0f90*/  IMAD.HI.U32 R12, P1, R11, R19, R12 ;  /* 0x000000130b0c7227 */ /* 0x000fc8000782000c */
[----:B------:R-:W-:Y:S01]  /*0fa0*/  IMAD.HI.U32 R19, R11, R21, RZ ;  /* 0x000000150b137227 */ /* 0x000fe200078e00ff */
[----:B------:R-:W-:Y:S02]  /*0fb0*/  IADD3 R13, P2, PT, R23, R12, RZ ;  /* 0x0000000c170d7210 */ /* 0x000fe40007f5e0ff */
[----:B------:R-:W-:Y:S01]  /*0fc0*/  IADD3 R21, P4, PT, RZ, -R2, RZ ;  /* 0x80000002ff157210 */ /* 0x000fe20007f9e0ff */
[----:B------:R-:W-:Y:S02]  /*0fd0*/  IMAD.X R19, R19, 0x1, R11, P0 ;  /* 0x0000000113137824 */ /* 0x000fe400000e060b */
[----:B------:R-:W-:-:S03]  /*0fe0*/  IMAD.WIDE.U32 R10, R13, R8, RZ ;  /* 0x000000080d0a7225 */ /* 0x000fc600078e00ff */
[----:B------:R-:W-:Y:S01]  /*0ff0*/  IADD3.X R19, PT, PT, RZ, RZ, R19, P2, P1 ;  /* 0x000000ffff137210 */ /* 0x000fe200017e2413 */
[----:B------:R-:W-:Y:S01]  /*1000*/  IMAD R12, R13, R9, R11 ;  /* 0x000000090d0c7224 */ /* 0x000fe200078e020b */
[----:B------:R-:W-:Y:S02]  /*1010*/  IADD3 R11, P0, PT, RZ, -R10, RZ ;  /* 0x8000000aff0b7210 */ /* 0x000fe40007f1e0ff */
[----:B------:R-:W-:Y:S01]  /*1020*/  ISETP.GE.AND P1, PT, R3, RZ, PT ;  /* 0x000000ff0300720c */ /* 0x000fe20003f26270 */
[----:B------:R-:W-:Y:S02]  /*1030*/  IMAD R10, R19, R8, R12 ;  /* 0x00000008130a7224 */ /* 0x000fe400078e020c */
[----:B------:R-:W-:-:S04]  /*1040*/  IMAD.HI.U32 R12, R13, R11, RZ ;  /* 0x0000000b0d0c7227 */ /* 0x000fc800078e00ff */
[----:B------:R-:W-:-:S04]  /*1050*/  IMAD.X R10, RZ, RZ, ~R10, P0 ;  /* 0x000000ffff0a7224 */ /* 0x000fc800000e0e0a */
[----:B------:R-:W-:-:S04]  /*1060*/  IMAD.WIDE.U32 R12, P0, R13, R10, R12 ;  /* 0x0000000a0d0c7225 */ /* 0x000fc8000780000c */
[----:B------:R-:W-:Y:S01]  /*1070*/  IMAD.HI.U32 R12, P2, R19, R11, R12 ;  /* 0x0000000b130c7227 */ /* 0x000fe2000784000c */
[----:B------:R-:W-:-:S03]  /*1080*/  SEL R11, R21, R2, !P1 ;  /* 0x00000002150b7207 */ /* 0x000fc60004800000 */
[CC--:B------:R-:W-:Y:S02]  /*1090*/  IMAD R13, R19.reuse, R10.reuse, RZ ;  /* 0x0000000a130d7224 */ /* 0x0c0fe400078e02ff */
[----:B------:R-:W-:-:S03]  /*10a0*/  IMAD.HI.U32 R2, R19, R10, RZ ;  /* 0x0000000a13027227 */ /* 0x000fc600078e00ff */
[----:B------:R-:W-:Y:S01]  /*10b0*/  IADD3 R10, P3, PT, R13, R12, RZ ;  /* 0x0000000c0d0a7210 */ /* 0x000fe20007f7e0ff */
[----:B------:R-:W-:Y:S01]  /*10c0*/  IMAD.X R19, R2, 0x1, R19, P0 ;  /* 0x0000000102137824 */ /* 0x000fe200000e0613 */
[----:B------:R-:W-:-:S03]  /*10d0*/  IADD3.X R12, PT, PT, RZ, ~R3, RZ, P4, !PT ;  /* 0x80000003ff0c7210 */ /* 0x000fc600027fe4ff */
[----:B------:R-:W-:Y:S01]  /*10e0*/  IMAD.HI.U32 R2, R10, R11, RZ ;  /* 0x0000000b0a027227 */ /* 0x000fe200078e00ff */
[----:B------:R-:W-:Y:S02]  /*10f0*/  SEL R13, R12, R3, !P1 ;  /* 0x000000030c0d7207 */ /* 0x000fe40004800000 */
[----:B------:R-:W-:Y:S01]  /*1100*/  IADD3.X R12, PT, PT, RZ, RZ, R19, P3, P2 ;  /* 0x000000ffff0c7210 */ /* 0x000fe20001fe4413 */
[----:B------:R-:W-:Y:S02]  /*1110*/  IMAD.MOV.U32 R3, RZ, RZ, RZ ;  /* 0x000000ffff037224 */ /* 0x000fe400078e00ff */
[----:B------:R-:W-:-:S04]  /*1120*/  IMAD.WIDE.U32 R2, R10, R13, R2 ;  /* 0x0000000d0a027225 */ /* 0x000fc800078e0002 */
[C---:B------:R-:W-:Y:S02]  /*1130*/  IMAD R19, R12.reuse, R13, RZ ;  /* 0x0000000d0c137224 */ /* 0x040fe400078e02ff */
[----:B------:R-:W-:-:S04]  /*1140*/  IMAD.HI.U32 R2, P0, R12, R11, R2 ;  /* 0x0000000b0c027227 */ /* 0x000fc80007800002 */
[----:B------:R-:W-:Y:S01]  /*1150*/  IMAD.HI.U32 R10, R12, R13, RZ ;  /* 0x0000000d0c0a7227 */ /* 0x000fe200078e00ff */
[----:B------:R-:W-:-:S04]  /*1160*/  IADD3 R19, P2, PT, R19, R2, RZ ;  /* 0x0000000213137210 */ /* 0x000fc80007f5e0ff */
[----:B------:R-:W-:Y:S01]  /*1170*/  IADD3.X R10, PT, PT, R10, RZ, RZ, P0, !PT ;  /* 0x000000ff0a0a7210 */ /* 0x000fe200007fe4ff */
[----:B------:R-:W-:-:S04]  /*1180*/  IMAD.WIDE.U32 R2, R19, R8, RZ ;  /* 0x0000000813027225 */ /* 0x000fc800078e00ff */
[----:B------:R-:W-:Y:S01]  /*1190*/  IMAD.X R21, RZ, RZ, R10, P2 ;  /* 0x000000ffff157224 */ /* 0x000fe200010e060a */
[----:B------:R-:W-:Y:S01]  /*11a0*/  IADD3 R23, P2, PT, -R2, R11, RZ ;  /* 0x0000000b02177210 */ /* 0x000fe20007f5e1ff */
[----:B------:R-:W-:-:S03]  /*11b0*/  IMAD R19, R19, R9, R3 ;  /* 0x0000000913137224 */ /* 0x000fc600078e0203 */
[-C--:B------:R-:W-:Y:S01]  /*11c0*/  ISETP.GE.U32.AND P0, PT, R23, R8.reuse, PT ;  /* 0x000000081700720c */ /* 0x080fe20003f06070 */
[----:B------:R-:W-:-:S04]  /*11d0*/  IMAD R2, R21, R8, R19 ;  /* 0x0000000815027224 */ /* 0x000fc800078e0213 */
[----:B------:R-:W-:Y:S01]  /*11e0*/  IMAD.X R13, R13, 0x1, ~R2, P2 ;  /* 0x000000010d0d7824 */ /* 0x000fe200010e0e02 */
[----:B------:R-:W-:Y:S02]  /*11f0*/  IADD3 R3, P2, PT, R23, -R8, RZ ;  /* 0x8000000817037210 */ /* 0x000fe40007f5e0ff */
[----:B------:R-:W-:Y:S02]  /*1200*/  MOV R2, R0 ;  /* 0x0000000000027202 */ /* 0x000fe40000000f00 */
[CC--:B------:R-:W-:Y:S02]  /*1210*/  ISETP.GE.U32.AND.EX P0, PT, R13.reuse, R9.reuse, PT, P0 ;  /* 0x000000090d00720c */ /* 0x0c0fe40003f06100 */
[----:B------:R-:W-:Y:S02]  /*1220*/  IADD3.X R11, PT, PT, R13, ~R9, RZ, P2, !PT ;  /* 0x800000090d0b7210 */ /* 0x000fe400017fe4ff */
[----:B------:R-:W-:Y:S02]  /*1230*/  SEL R3, R3, R23, P0 ;  /* 0x0000001703037207 */ /* 0x000fe40000000000 */
[----:B------:R-:W-:-:S02]  /*1240*/  SEL R11, R11, R13, P0 ;  /* 0x0000000d0b0b7207 */ /* 0x000fc40000000000 */
[C---:B------:R-:W-:Y:S01]  /*1250*/  ISETP.GE.U32.AND P0, PT, R3.reuse, R8, PT ;  /* 0x000000080300720c */ /* 0x040fe20003f06070 */
[----:B------:R-:W-:-:S03]  /*1260*/  IMAD.IADD R8, R3, 0x1, -R8 ;  /* 0x0000000103087824 */ /* 0x000fc600078e0a08 */
[----:B------:R-:W-:-:S04]  /*1270*/  ISETP.GE.U32.AND.EX P0, PT, R11, R9, PT, P0 ;  /* 0x000000090b00720c */ /* 0x000fc80003f06100 */
[----:B------:R-:W-:Y:S02]  /*1280*/  SEL R8, R8, R3, P0 ;  /* 0x0000000308087207 */ /* 0x000fe40000000000 */
[----:B------:R-:W-:-:S03]  /*1290*/  ISETP.NE.U32.AND P0, PT, R5, RZ, PT ;  /* 0x000000ff0500720c */ /* 0x000fc60003f05070 */
[----:B------:R-:W-:Y:S01]  /*12a0*/  IMAD.MOV R3, RZ, RZ, -R8 ;  /* 0x000000ffff037224 */ /* 0x000fe200078e0a08 */
[----:B------:R-:W-:-:S04]  /*12b0*/  ISETP.NE.AND.EX P0, PT, R4, RZ, PT, P0 ;  /* 0x000000ff0400720c */ /* 0x000fc80003f05300 */
[----:B------:R-:W-:Y:S01]  /*12c0*/  SEL R8, R3, R8, !P1 ;  /* 0x0000000803087207 */ /* 0x000fe20004800000 */
[----:B------:R-:W-:-:S03]  /*12d0*/  IMAD.MOV.U32 R3, RZ, RZ, 0x0 ;  /* 0x00000000ff037424 */ /* 0x000fc600078e00ff */
[----:B------:R-:W-:Y:S01]  /*12e0*/  SEL R8, R8, 0xffffffff, P0 ;  /* 0xffffffff08087807 */ /* 0x000fe20000000000 */
[----:B------:R-:W-:Y:S06]  /*12f0*/  RET.REL.NODEC R2 `(_Z20ntt_butterfly_kernelPiiiiRK10Montgomery) ;  /* 0xffffffec02407950 */ /* 0x000fec0003c3ffff */
.L_x_23:
        /* <DEDUP_REMOVED lines=16> */
.L_x_44:


//--------------------- .text._Z18bit_reverse_kernelPii --------------------------
	.section	.text._Z18bit_reverse_kernelPii,"ax",@progbits
	.align	128
        .global         _Z18bit_reverse_kernelPii
        .type           _Z18bit_reverse_kernelPii,@function
        .size           _Z18bit_reverse_kernelPii,(.L_x_50 - _Z18bit_reverse_kernelPii)
        .other          _Z18bit_reverse_kernelPii,@"STO_CUDA_ENTRY STV_DEFAULT"
_Z18bit_reverse_kernelPii:
.text._Z18bit_reverse_kernelPii:
[----:B------:R-:W-:Y:S01]  /*0000*/  LDC R1, c[0x0][0x37c] ;  /* 0x0000df00ff017b82 */ /* 0x000fe20000000800 */
[----:B------:R-:W0:Y:S07]  /*0010*/  S2R R3, SR_TID.X ;  /* 0x0000000000037919 */ /* 0x000e2e0000002100 */
[----:B------:R-:W0:Y:S01]  /*0020*/  S2UR UR4, SR_CTAID.X ;  /* 0x00000000000479c3 */ /* 0x000e220000002500 */
[----:B------:R-:W1:Y:S01]  /*0030*/  LDCU UR6, c[0x0][0x388] ;  /* 0x00007100ff0677ac */ /* 0x000e620008000800 */
[----:B------:R-:W2:Y:S06]  /*0040*/  LDCU UR5, c[0x0][0x388] ;  /* 0x00007100ff0577ac */ /* 0x000eac0008000800 */
[----:B------:R-:W0:Y:S02]  /*0050*/  LDC R0, c[0x0][0x360] ;  /* 0x0000d800ff007b82 */ /* 0x000e240000000800 */
[----:B0-----:R-:W-:-:S05]  /*0060*/  IMAD R0, R0, UR4, R3 ;  /* 0x0000000400007c24 */ /* 0x001fca000f8e0203 */
[----:B-1----:R-:W-:-:S13]  /*0070*/  ISETP.GE.AND P0, PT, R0, UR6, PT ;  /* 0x0000000600007c0c */ /* 0x002fda000bf06270 */
[----:B--2---:R-:W-:Y:S05]  /*0080*/  @P0 EXIT ;  /* 0x000000000000094d */ /* 0x004fea0003800000 */
[----:B------:R-:W-:Y:S01]  /*0090*/  UISETP.GE.AND UP0, UPT, UR6, 0x2, UPT ;  /* 0x000000020600788c */ /* 0x000fe2000bf06270 */
[----:B------:R-:W-:-:S08]  /*00a0*/  UMOV UR4, URZ ;  /* 0x000000ff00047c82 */ /* 0x000fd00008000000 */
[----:B------:R-:W-:Y:S05]  /*00b0*/  BRA.U !UP0, `(.L_x_24) ;  /* 0x0000000108187547 */ /* 0x000fea000b800000 */
[----:B------:R-:W-:-:S05]  /*00c0*/  UMOV UR4, URZ ;  /* 0x000000ff00047c82 */ /* 0x000fca0008000000 */
.L_x_25:
[----:B------:R-:W-:Y:S02]  /*00d0*/  UISETP.GT.U32.AND UP0, UPT, UR5, 0x3, UPT ;  /* 0x000000030500788c */ /* 0x000fe4000bf04070 */
[----:B------:R-:W-:Y:S02]  /*00e0*/  USHF.R.U32.HI UR6, URZ, 0x1, UR5 ;  /* 0x00000001ff067899 */ /* 0x000fe40008011605 */
[----:B------:R-:W-:-:S05]  /*00f0*/  UIADD3 UR4, UPT, UPT, UR4, 0x1, URZ ;  /* 0x0000000104047890 */ /* 0x000fca000fffe0ff */
[----:B------:R-:W-:Y:S01]  /*0100*/  UMOV UR5, UR6 ;  /* 0x0000000600057c82 */ /* 0x000fe20008000000 */
[----:B------:R-:W-:Y:S06]  /*0110*/  BRA.U UP0, `(.L_x_25) ;  /* 0xfffffffd00ec7547 */ /* 0x000fec000b83ffff */
.L_x_24:
[----:B------:R-:W-:Y:S01]  /*0120*/  UISETP.NE.AND UP0, UPT, UR4, URZ, UPT ;  /* 0x000000ff0400728c */ /* 0x000fe2000bf05270 */
[----:B------:R-:W-:-:S08]  /*0130*/  IMAD.MOV.U32 R5, RZ, RZ, RZ ;  /* 0x000000ffff057224 */ /* 0x000fd000078e00ff */
[----:B------:R-:W-:Y:S05]  /*0140*/  BRA.U !UP0, `(.L_x_26) ;  /* 0x0000000508cc7547 */ /* 0x000fea000b800000 */
[----:B------:R-:W-:Y:S01]  /*0150*/  UISETP.GE.U32.AND UP0, UPT, UR4, 0x4, UPT ;  /* 0x000000040400788c */ /* 0x000fe2000bf06070 */
[----:B------:R-:W-:Y:S01]  /*0160*/  IMAD.MOV.U32 R5, RZ, RZ, RZ ;  /* 0x000000ffff057224 */ /* 0x000fe200078e00ff */
[----:B------:R-:W-:Y:S01]  /*0170*/  ULOP3.LUT UR5, UR4, 0x3, URZ, 0xc0, !UPT ;  /* 0x0000000304057892 */ /* 0x000fe2000f8ec0ff */
[----:B------:R-:W-:-:S06]  /*0180*/  IMAD.MOV.U32 R2, RZ, RZ, R0 ;  /* 0x000000ffff027224 */ /* 0x000fcc00078e0000 */
[----:B------:R-:W-:Y:S05]  /*0190*/  BRA.U !UP0, `(.L_x_27) ;  /* 0x0000000508947547 */ /* 0x000fea000b800000 */
[----:B------:R-:W-:Y:S01]  /*01a0*/  ULOP3.LUT UR4, UR4, 0xfffffffc, URZ, 0xc0, !UPT ;  /* 0xfffffffc04047892 */ /* 0x000fe2000f8ec0ff */
[----:B------:R-:W-:Y:S02]  /*01b0*/  IMAD.MOV.U32 R5, RZ, RZ, RZ ;  /* 0x000000ffff057224 */ /* 0x000fe400078e00ff */
[----:B------:R-:W-:Y:S01]  /*01c0*/  IMAD.MOV.U32 R2, RZ, RZ, R0 ;  /* 0x000000ffff027224 */ /* 0x000fe200078e0000 */
[----:B------:R-:W-:-:S04]  /*01d0*/  UIADD3 UR4, UPT, UPT, -UR4, URZ, URZ ;  /* 0x000000ff04047290 */ /* 0x000fc8000fffe1ff */
[----:B------:R-:W-:-:S09]  /*01e0*/  UISETP.GE.AND UP0, UPT, UR4, URZ, UPT ;  /* 0x000000ff0400728c */ /* 0x000fd2000bf06270 */
[----:B------:R-:W-:Y:S05]  /*01f0*/  BRA.U UP0, `(.L_x_28) ;  /* 0x0000000500447547 */ /* 0x000fea000b800000 */
[----:B------:R-:W-:Y:S02]  /*0200*/  UIADD3 UR6, UPT, UPT, -UR4, URZ, URZ ;  /* 0x000000ff04067290 */ /* 0x000fe4000fffe1ff */
[----:B------:R-:W-:Y:S02]  /*0210*/  UPLOP3.LUT UP0, UPT, UPT, UPT, UPT, 0x80, 0x8 ;  /* 0x000000000008789c */ /* 0x000fe40003f0f070 */
[----:B------:R-:W-:-:S09]  /*0220*/  UISETP.GT.AND UP1, UPT, UR6, 0xc, UPT ;  /* 0x0000000c0600788c */ /* 0x000fd2000bf24270 */
[----:B------:R-:W-:Y:S05]  /*0230*/  BRA.U !UP1, `(.L_x_29) ;  /* 0x0000000109c07547 */ /* 0x000fea000b800000 */
[----:B------:R-:W-:-:S11]  /*0240*/  UPLOP3.LUT UP0, UPT, UPT, UPT, UPT, 0x40, 0x4 ;  /* 0x000000000004789c */ /* 0x000fd60003f0e870 */
.L_x_30:
[C---:B------:R-:W-:Y:S01]  /*0250*/  IMAD.SHL.U32 R3, R2.reuse, 0x4, RZ ;  /* 0x0000000402037824 */ /* 0x040fe200078e00ff */
[--C-:B------:R-:W-:Y:S01]  /*0260*/  SHF.R.S32.HI R8, RZ, 0x4, R2.reuse ;  /* 0x00000004ff087819 */ /* 0x100fe20000011402 */
[----:B------:R-:W-:Y:S01]  /*0270*/  UIADD3 UR4, UPT, UPT, UR4, 0x10, URZ ;  /* 0x0000001004047890 */ /* 0x000fe2000fffe0ff */
[----:B------:R-:W-:Y:S02]  /*0280*/  LOP3.LUT R7, R2, 0x2, RZ, 0xc0, !PT ;  /* 0x0000000202077812 */ /* 0x000fe400078ec0ff */
[----:B------:R-:W-:Y:S01]  /*0290*/  LOP3.LUT R4, R3, 0x4, RZ, 0xc0, !PT ;  /* 0x0000000403047812 */ /* 0x000fe200078ec0ff */
[----:B------:R-:W-:Y:S01]  /*02a0*/  UISETP.GE.AND UP1, UPT, UR4, -0xc, UPT ;  /* 0xfffffff40400788c */ /* 0x000fe2000bf26270 */
[----:B------:R-:W-:-:S03]  /*02b0*/  SHF.R.U32.HI R3, RZ, 0x2, R2 ;  /* 0x00000002ff037819 */ /* 0x000fc60000011602 */
[----:B------:R-:W-:Y:S01]  /*02c0*/  IMAD R4, R5, 0x8, R4 ;  /* 0x0000000805047824 */ /* 0x000fe200078e0204 */
[----:B------:R-:W-:Y:S02]  /*02d0*/  SHF.R.U32.HI R5, RZ, 0x3, R2 ;  /* 0x00000003ff057819 */ /* 0x000fe40000011602 */
[----:B------:R-:W-:Y:S02]  /*02e0*/  LOP3.LUT R3, R3, 0x1, RZ, 0xc0, !PT ;  /* 0x0000000103037812 */ /* 0x000fe400078ec0ff */
[----:B------:R-:W-:Y:S01]  /*02f0*/  LOP3.LUT R6, R5, 0x1, RZ, 0xc0, !PT ;  /* 0x0000000105067812 */ /* 0x000fe200078ec0ff */
[----:B------:R-:W-:Y:S01]  /*0300*/  IMAD.SHL.U32 R5, R8, 0x4, RZ ;  /* 0x0000000408057824 */ /* 0x000fe200078e00ff */
[----:B------:R-:W-:-:S04]  /*0310*/  IADD3 R3, PT, PT, R3, R7, R4 ;  /* 0x0000000703037210 */ /* 0x000fc80007ffe004 */
[----:B------:R-:W-:Y:S01]  /*0320*/  LOP3.LUT R4, R5, 0x4, RZ, 0xc0, !PT ;  /* 0x0000000405047812 */ /* 0x000fe200078ec0ff */
[----:B------:R-:W-:Y:S01]  /*0330*/  IMAD R3, R3, 0x2, R6 ;  /* 0x0000000203037824 */ /* 0x000fe200078e0206 */
[----:B------:R-:W-:Y:S02]  /*0340*/  SHF.R.U32.HI R5, RZ, 0x2, R8 ;  /* 0x00000002ff057819 */ /* 0x000fe40000011608 */
[----:B------:R-:W-:Y:S01]  /*0350*/  SHF.R.S32.HI R6, RZ, 0x8, R2 ;  /* 0x00000008ff067819 */ /* 0x000fe20000011402 */
[----:B------:R-:W-:Y:S01]  /*0360*/  IMAD R3, R3, 0x8, R4 ;  /* 0x0000000803037824 */ /* 0x000fe200078e0204 */
[----:B------:R-:W-:Y:S02]  /*0370*/  LOP3.LUT R4, R8, 0x2, RZ, 0xc0, !PT ;  /* 0x0000000208047812 */ /* 0x000fe400078ec0ff */
[----:B------:R-:W-:Y:S01]  /*0380*/  SHF.R.U32.HI R8, RZ, 0x3, R8 ;  /* 0x00000003ff087819 */ /* 0x000fe20000011608 */
[----:B------:R-:W-:Y:S01]  /*0390*/  IMAD.SHL.U32 R7, R6, 0x4, RZ ;  /* 0x0000000406077824 */ /* 0x000fe200078e00ff */
[----:B------:R-:W-:-:S02]  /*03a0*/  LOP3.LUT R5, R5, 0x1, RZ, 0xc0, !PT ;  /* 0x0000000105057812 */ /* 0x000fc400078ec0ff */
[----:B------:R-:W-:Y:S02]  /*03b0*/  LOP3.LUT R8, R8, 0x1, RZ, 0xc0, !PT ;  /* 0x0000000108087812 */ /* 0x000fe400078ec0ff */
[----:B------:R-:W-:Y:S02]  /*03c0*/  IADD3 R3, PT, PT, R5, R4, R3 ;  /* 0x0000000405037210 */ /* 0x000fe40007ffe003 */
[----:B------:R-:W-:Y:S02]  /*03d0*/  LOP3.LUT R4, R7, 0x4, RZ, 0xc0, !PT ;  /* 0x0000000407047812 */ /* 0x000fe400078ec0ff */
[----:B------:R-:W-:Y:S01]  /*03e0*/  SHF.R.U32.HI R5, RZ, 0x2, R6 ;  /* 0x00000002ff057819 */ /* 0x000fe20000011606 */
[----:B------:R-:W-:Y:S01]  /*03f0*/  IMAD R3, R3, 0x2, R8 ;  /* 0x0000000203037824 */ /* 0x000fe200078e0208 */
[----:B------:R-:W-:Y:S02]  /*0400*/  SHF.R.S32.HI R7, RZ, 0xc, R2 ;  /* 0x0000000cff077819 */ /* 0x000fe40000011402 */
[----:B------:R-:W-:Y:S01]  /*0410*/  LOP3.LUT R5, R5, 0x1, RZ, 0xc0, !PT ;  /* 0x0000000105057812 */ /* 0x000fe200078ec0ff */
[----:B------:R-:W-:Y:S01]  /*0420*/  IMAD R3, R3, 0x8, R4 ;  /* 0x0000000803037824 */ /* 0x000fe200078e0204 */
[----:B------:R-:W-:Y:S01]  /*0430*/  LOP3.LUT R4, R6, 0x2, RZ, 0xc0, !PT ;  /* 0x0000000206047812 */ /* 0x000fe200078ec0ff */
[----:B------:R-:W-:Y:S01]  /*0440*/  IMAD.SHL.U32 R8, R7, 0x4, RZ ;  /* 0x0000000407087824 */ /* 0x000fe200078e00ff */
[----:B------:R-:W-:-:S02]  /*0450*/  SHF.R.U32.HI R6, RZ, 0x3, R6 ;  /* 0x00000003ff067819 */ /* 0x000fc40000011606 */
[----:B------:R-:W-:Y:S02]  /*0460*/  IADD3 R3, PT, PT, R5, R4, R3 ;  /* 0x0000000405037210 */ /* 0x000fe40007ffe003 */
[----:B------:R-:W-:Y:S02]  /*0470*/  LOP3.LUT R6, R6, 0x1, RZ, 0xc0, !PT ;  /* 0x0000000106067812 */ /* 0x000fe400078ec0ff */
[----:B------:R-:W-:Y:S02]  /*0480*/  LOP3.LUT R8, R8, 0x4, RZ, 0xc0, !PT ;  /* 0x0000000408087812 */ /* 0x000fe400078ec0ff */
[--C-:B------:R-:W-:Y:S01]  /*0490*/  SHF.R.U32.HI R4, RZ, 0x2, R7.reuse ;  /* 0x00000002ff047819 */ /* 0x100fe20000011607 */
[----:B------:R-:W-:Y:S01]  /*04a0*/  IMAD R3, R3, 0x2, R6 ;  /* 0x0000000203037824 */ /* 0x000fe200078e0206 */
[----:B------:R-:W-:Y:S02]  /*04b0*/  LOP3.LUT R6, R7, 0x2, RZ, 0xc0, !PT ;  /* 0x0000000207067812 */ /* 0x000fe400078ec0ff */
[----:B------:R-:W-:Y:S01]  /*04c0*/  SHF.R.U32.HI R7, RZ, 0x3, R7 ;  /* 0x00000003ff077819 */ /* 0x000fe20000011607 */
[----:B------:R-:W-:Y:S01]  /*04d0*/  IMAD R3, R3, 0x8, R8 ;  /* 0x0000000803037824 */ /* 0x000fe200078e0208 */
[----:B------:R-:W-:-:S02]  /*04e0*/  LOP3.LUT R4, R4, 0x1, RZ, 0xc0, !PT ;  /* 0x0000000104047812 */ /* 0x000fc400078ec0ff */
[----:B------:R-:W-:Y:S02]  /*04f0*/  LOP3.LUT R8, R7, 0x1, RZ, 0xc0, !PT ;  /* 0x0000000107087812 */ /* 0x000fe400078ec0ff */
[----:B------:R-:W-:Y:S02]  /*0500*/  IADD3 R3, PT, PT, R4, R6, R3 ;  /* 0x0000000604037210 */ /* 0x000fe40007ffe003 */
[----:B------:R-:W-:-:S03]  /*0510*/  SHF.R.S32.HI R2, RZ, 0x10, R2 ;  /* 0x00000010ff027819 */ /* 0x000fc60000011402 */
[----:B------:R-:W-:Y:S01]  /*0520*/  IMAD R5, R3, 0x2, R8 ;  /* 0x0000000203057824 */ /* 0x000fe200078e0208 */
[----:B------:R-:W-:Y:S06]  /*0530*/  BRA.U !UP1, `(.L_x_30) ;  /* 0xfffffffd09447547 */ /* 0x000fec000b83ffff */
.L_x_29:
[----:B------:R-:W-:-:S04]  /*0540*/  UIADD3 UR6, UPT, UPT, -UR4, URZ, URZ ;  /* 0x000000ff04067290 */ /* 0x000fc8000fffe1ff */
[----:B------:R-:W-:-:S09]  /*0550*/  UISETP.GT.AND UP1, UPT, UR6, 0x4, UPT ;  /* 0x000000040600788c */ /* 0x000fd2000bf24270 */
[----:B------:R-:W-:Y:S05]  /*0560*/  BRA.U !UP1, `(.L_x_31) ;  /* 0x0000000109607547 */ /* 0x000fea000b800000 */
[C---:B------:R-:W-:Y:S01]  /*0570*/  IMAD.SHL.U32 R3, R2.reuse, 0x4, RZ ;  /* 0x0000000402037824 */ /* 0x040fe200078e00ff */
[--C-:B------:R-:W-:Y:S01]  /*0580*/  SHF.R.S32.HI R8, RZ, 0x4, R2.reuse ;  /* 0x00000004ff087819 */ /* 0x100fe20000011402 */
[----:B------:R-:W-:Y:S01]  /*0590*/  UIADD3 UR4, UPT, UPT, UR4, 0x8, URZ ;  /* 0x0000000804047890 */ /* 0x000fe2000fffe0ff */
[----:B------:R-:W-:Y:S01]  /*05a0*/  LOP3.LUT R7, R2, 0x2, RZ, 0xc0, !PT ;  /* 0x0000000202077812 */ /* 0x000fe200078ec0ff */
[----:B------:R-:W-:Y:S01]  /*05b0*/  UPLOP3.LUT UP0, UPT, UPT, UPT, UPT, 0x40, 0x4 ;  /* 0x000000000004789c */ /* 0x000fe20003f0e870 */
[----:B------:R-:W-:Y:S02]  /*05c0*/  LOP3.LUT R4, R3, 0x4, RZ, 0xc0, !PT ;  /* 0x0000000403047812 */ /* 0x000fe400078ec0ff */
[----:B------:R-:W-:-:S03]  /*05d0*/  SHF.R.U32.HI R3, RZ, 0x2, R2 ;  /* 0x00000002ff037819 */ /* 0x000fc60000011602 */
[----:B------:R-:W-:Y:S01]  /*05e0*/  IMAD R4, R5, 0x8, R4 ;  /* 0x0000000805047824 */ /* 0x000fe200078e0204 */
[----:B------:R-:W-:Y:S02]  /*05f0*/  SHF.R.U32.HI R5, RZ, 0x3, R2 ;  /* 0x00000003ff057819 */ /* 0x000fe40000011602 */
[----:B------:R-:W-:Y:S02]  /*0600*/  LOP3.LUT R3, R3, 0x1, RZ, 0xc0, !PT ;  /* 0x0000000103037812 */ /* 0x000fe400078ec0ff */
[----:B------:R-:W-:Y:S01]  /*0610*/  LOP3.LUT R6, R5, 0x1, RZ, 0xc0, !PT ;  /* 0x0000000105067812 */ /* 0x000fe200078ec0ff */
[----:B------:R-:W-:Y:S01]  /*0620*/  IMAD.SHL.U32 R5, R8, 0x4, RZ ;  /* 0x0000000408057824 */ /* 0x000fe200078e00ff */
[----:B------:R-:W-:Y:S02]  /*0630*/  IADD3 R3, PT, PT, R3, R7, R4 ;  /* 0x0000000703037210 */ /* 0x000fe40007ffe004 */
[----:B------:R-:W-:Y:S02]  /*0640*/  SHF.R.S32.HI R2, RZ, 0x8, R2 ;  /* 0x00000008ff027819 */ /* 0x000fe40000011402 */
[----:B------:R-:W-:Y:S01]  /*0650*/  LOP3.LUT R4, R5, 0x4, RZ, 0xc0, !PT ;  /* 0x0000000405047812 */ /* 0x000fe200078ec0ff */
[----:B------:R-:W-:Y:S01]  /*0660*/  IMAD R3, R3, 0x2, R6 ;  /* 0x0000000203037824 */ /* 0x000fe200078e0206 */
[----:B------:R-:W-:-:S02]  /*0670*/  SHF.R.U32.HI R5, RZ, 0x2, R8 ;  /* 0x00000002ff057819 */ /* 0x000fc40000011608 */
[----:B------:R-:W-:Y:S01]  /*0680*/  LOP3.LUT R6, R8, 0x2, RZ, 0xc0, !PT ;  /* 0x0000000208067812 */ /* 0x000fe200078ec0ff */
[----:B------:R-:W-:Y:S01]  /*0690*/  IMAD R3, R3, 0x8, R4 ;  /* 0x0000000803037824 */ /* 0x000fe200078e0204 */
[----:B------:R-:W-:Y:S02]  /*06a0*/  SHF.R.U32.HI R8, RZ, 0x3, R8 ;  /* 0x00000003ff087819 */ /* 0x000fe40000011608 */
[----:B------:R-:W-:Y:S02]  /*06b0*/  LOP3.LUT R5, R5, 0x1, RZ, 0xc0, !PT ;  /* 0x0000000105057812 */ /* 0x000fe400078ec0ff */
[----:B------:R-:W-:Y:S02]  /*06c0*/  LOP3.LUT R8, R8, 0x1, RZ, 0xc0, !PT ;  /* 0x0000000108087812 */ /* 0x000fe400078ec0ff */
[----:B------:R-:W-:-:S05]  /*06d0*/  IADD3 R5, PT, PT, R5, R6, R3 ;  /* 0x0000000605057210 */ /* 0x000fca0007ffe003 */
[----:B------:R-:W-:-:S07]  /*06e0*/  IMAD R5, R5, 0x2, R8 ;  /* 0x0000000205057824 */ /* 0x000fce00078e0208 */
.L_x_31:
[----:B------:R-:W-:-:S09]  /*06f0*/  UISETP.NE.OR UP0, UPT, UR4, URZ, UP0 ;  /* 0x000000ff0400728c */ /* 0x000fd20008705670 */
[----:B------:R-:W-:Y:S05]  /*0700*/  BRA.U !UP0, `(.L_x_27) ;  /* 0x0000000108387547 */ /* 0x000fea000b800000 */
.L_x_28:
[----:B------:R-:W-:Y:S01]  /*0710*/  IMAD.SHL.U32 R3, R2, 0x4, RZ ;  /* 0x0000000402037824 */ /* 0x000fe200078e00ff */
[----:B------:R-:W-:Y:S01]  /*0720*/  UIADD3 UR4, UPT, UPT, UR4, 0x4, URZ ;  /* 0x0000000404047890 */ /* 0x000fe2000fffe0ff */
[----:B------:R-:W-:-:S03]  /*0730*/  SHF.R.U32.HI R6, RZ, 0x3, R2 ;  /* 0x00000003ff067819 */ /* 0x000fc60000011602 */
[----:B------:R-:W-:Y:S01]  /*0740*/  LOP3.LUT R4, R3, 0x4, RZ, 0xc0, !PT ;  /* 0x0000000403047812 */ /* 0x000fe200078ec0ff */
[----:B------:R-:W-:Y:S01]  /*0750*/  UISETP.NE.AND UP0, UPT, UR4, URZ, UPT ;  /* 0x000000ff0400728c */ /* 0x000fe2000bf05270 */
[----:B------:R-:W-:Y:S02]  /*0760*/  SHF.R.U32.HI R3, RZ, 0x2, R2 ;  /* 0x00000002ff037819 */ /* 0x000fe40000011602 */
[----:B------:R-:W-:Y:S01]  /*0770*/  LOP3.LUT R6, R6, 0x1, RZ, 0xc0, !PT ;  /* 0x0000000106067812 */ /* 0x000fe200078ec0ff */
[----:B------:R-:W-:Y:S01]  /*0780*/  IMAD R4, R5, 0x8, R4 ;  /* 0x0000000805047824 */ /* 0x000fe200078e0204 */
[----:B------:R-:W-:Y:S02]  /*0790*/  LOP3.LUT R5, R2, 0x2, RZ, 0xc0, !PT ;  /* 0x0000000202057812 */ /* 0x000fe400078ec0ff */
[----:B------:R-:W-:Y:S02]  /*07a0*/  LOP3.LUT R3, R3, 0x1, RZ, 0xc0, !PT ;  /* 0x0000000103037812 */ /* 0x000fe400078ec0ff */
[----:B------:R-:W-:-:S02]  /*07b0*/  SHF.R.S32.HI R2, RZ, 0x4, R2 ;  /* 0x00000004ff027819 */ /* 0x000fc40000011402 */
[----:B------:R-:W-:-:S05]  /*07c0*/  IADD3 R5, PT, PT, R3, R5, R4 ;  /* 0x0000000503057210 */ /* 0x000fca0007ffe004 */
[----:B------:R-:W-:Y:S01]  /*07d0*/  IMAD R5, R5, 0x2, R6 ;  /* 0x0000000205057824 */ /* 0x000fe200078e0206 */
[----:B------:R-:W-:Y:S06]  /*07e0*/  BRA.U UP0, `(.L_x_28) ;  /* 0xfffffffd00c87547 */ /* 0x000fec000b83ffff */
.L_x_27:
[----:B------:R-:W-:-:S09]  /*07f0*/  UISETP.NE.AND UP0, UPT, UR5, URZ, UPT ;  /* 0x000000ff0500728c */ /* 0x000fd2000bf05270 */
[----:B------:R-:W-:Y:S05]  /*0800*/  BRA.U !UP0, `(.L_x_26) ;  /* 0x00000001081c7547 */ /* 0x000fea000b800000 */
[----:B------:R-:W-:-:S12]  /*0810*/  UIADD3 UR4, UPT, UPT, -UR5, URZ, URZ ;  /* 0x000000ff05047290 */ /* 0x000fd8000fffe1ff */
.L_x_32:
[----:B------:R-:W-:Y:S01]  /*0820*/  UIADD3 UR4, UPT, UPT, UR4, 0x1, URZ ;  /* 0x0000000104047890 */ /* 0x000fe2000fffe0ff */
[----:B------:R-:W-:Y:S02]  /*0830*/  LOP3.LUT R4, R2, 0x1, RZ, 0xc0, !PT ;  /* 0x0000000102047812 */ /* 0x000fe400078ec0ff */
[----:B------:R-:W-:Y:S01]  /*0840*/  SHF.R.S32.HI R2, RZ, 0x1, R2 ;  /* 0x00000001ff027819 */ /* 0x000fe20000011402 */
[----:B------:R-:W-:Y:S02]  /*0850*/  UISETP.NE.AND UP0, UPT, UR4, URZ, UPT ;  /* 0x000000ff0400728c */ /* 0x000fe4000bf05270 */
[----:B------:R-:W-:-:S07]  /*0860*/  IMAD R5, R5, 0x2, R4 ;  /* 0x0000000205057824 */ /* 0x000fce00078e0204 */
[----:B------:R-:W-:Y:S05]  /*0870*/  BRA.U UP0, `(.L_x_32) ;  /* 0xfffffffd00e87547 */ /* 0x000fea000b83ffff */
.L_x_26:
[----:B------:R-:W-:-:S13]  /*0880*/  ISETP.GE.AND P0, PT, R0, R5, PT ;  /* 0x000000050000720c */ /* 0x000fda0003f06270 */
[----:B------:R-:W-:Y:S05]  /*0890*/  @P0 EXIT ;  /* 0x000000000000094d */ /* 0x000fea0003800000 */
[----:B------:R-:W0:Y:S01]  /*08a0*/  LDC.64 R2, c[0x0][0x380] ;  /* 0x0000e000ff027b82 */ /* 0x000e220000000a00 */
[----:B------:R-:W1:Y:S01]  /*08b0*/  LDCU.64 UR4, c[0x0][0x358] ;  /* 0x00006b00ff0477ac */ /* 0x000e620008000a00 */
[----:B0-----:R-:W-:-:S04]  /*08c0*/  IMAD.WIDE R4, R5, 0x4, R2 ;  /* 0x0000000405047825 */ /* 0x001fc800078e0202 */
[----:B------:R-:W-:Y:S01]  /*08d0*/  IMAD.WIDE R2, R0, 0x4, R2 ;  /* 0x0000000400027825 */ /* 0x000fe200078e0202 */
[----:B-1----:R-:W2:Y:S04]  /*08e0*/  LDG.E R9, desc[UR4][R4.64] ;  /* 0x0000000404097981 */ /* 0x002ea8000c1e1900 */
[----:B------:R-:W3:Y:S04]  /*08f0*/  LDG.E R7, desc[UR4][R2.64] ;  /* 0x0000000402077981 */ /* 0x000ee8000c1e1900 */
[----:B--2---:R-:W-:Y:S04]  /*0900*/  STG.E desc[UR4][R2.64], R9 ;  /* 0x0000000902007986 */ /* 0x004fe8000c101904 */
[----:B---3--:R-:W-:Y:S01]  /*0910*/  STG.E desc[UR4][R4.64], R7 ;  /* 0x0000000704007986 */ /* 0x008fe2000c101904 */
[----:B------:R-:W-:Y:S05]  /*0920*/  EXIT ;  /* 0x000000000000794d */ /* 0x000fea0003800000 */
.L_x_33:
        /* <DEDUP_REMOVED lines=13> */
.L_x_50:


//--------------------- .text._Z22from_montgomery_kernelPiiRK10Montgomery --------------------------
	.section	.text._Z22from_montgomery_kernelPiiRK10Montgomery,"ax",@progbits
	.align	128
        .global         _Z22from_montgomery_kernelPiiRK10Montgomery
        .type           _Z22from_montgomery_kernelPiiRK10Montgomery,@function
        .size           _Z22from_montgomery_kernelPiiRK10Montgomery,(.L_x_45 - _Z22from_montgomery_kernelPiiRK10Montgomery)
        .other          _Z22from_montgomery_kernelPiiRK10Montgomery,@"STO_CUDA_ENTRY STV_DEFAULT"
_Z22from_montgomery_kernelPiiRK10Montgomery:
.text._Z22from_montgomery_kernelPiiRK10Montgomery:
        /* <DEDUP_REMOVED lines=9> */
[----:B------:R-:W1:Y:S07]  /*0090*/  LDCU.64 UR4, c[0x0][0x358] ;  /* 0x00006b00ff0477ac */ /* 0x000e6e0008000a00 */
[----:B------:R-:W2:Y:S01]  /*00a0*/  LDC.64 R4, c[0x0][0x390] ;  /* 0x0000e400ff047b82 */ /* 0x000ea20000000a00 */
[----:B0-----:R-:W-:-:S05]  /*00b0*/  IMAD.WIDE R2, R7, 0x4, R2 ;  /* 0x0000000407027825 */ /* 0x001fca00078e0202 */
[----:B-1----:R-:W3:Y:S04]  /*00c0*/  LDG.E R8, desc[UR4][R2.64] ;  /* 0x0000000402087981 */ /* 0x002ee8000c1e1900 */
[----:B--2---:R-:W3:Y:S04]  /*00d0*/  LDG.E R9, desc[UR4][R4.64+0xc] ;  /* 0x00000c0404097981 */ /* 0x004ee8000c1e1900 */
[----:B------:R-:W2:Y:S01]  /*00e0*/  LDG.E R7, desc[UR4][R4.64] ;  /* 0x0000000404077981 */ /* 0x000ea2000c1e1900 */
[----:B------:R-:W-:Y:S01]  /*00f0*/  BSSY.RECONVERGENT B0, `(.L_x_34) ;  /* 0x000001a000007945 */ /* 0x000fe20003800200 */
[----:B---3--:R-:W-:Y:S01]  /*0100*/  IMAD.WIDE R8, R9, R8, RZ ;  /* 0x0000000809087225 */ /* 0x008fe200078e02ff */
[----:B--2---:R-:W-:-:S04]  /*0110*/  SHF.R.S32.HI R6, RZ, 0x1f, R7 ;  /* 0x0000001fff067819 */ /* 0x004fc80000011407 */
        /* <DEDUP_REMOVED lines=21> */
.L_x_35:
[----:B------:R-:W-:-:S07]  /*0270*/  MOV R0, 0x290 ;  /* 0x0000029000007802 */ /* 0x000fce0000000f00 */
[----:B------:R-:W-:Y:S05]  /*0280*/  CALL.REL.NOINC `($__internal_3_$__cuda_sm20_rem_s64) ;  /* 0x00000000000c7944 */ /* 0x000fea0003c00000 */
.L_x_36:
[----:B------:R-:W-:Y:S05]  /*0290*/  BSYNC.RECONVERGENT B0 ;  /* 0x0000000000007941 */ /* 0x000fea0003800200 */
.L_x_34:
[----:B------:R-:W-:Y:S01]  /*02a0*/  STG.E desc[UR4][R2.64], R8 ;  /* 0x0000000802007986 */ /* 0x000fe2000c101904 */
[----:B------:R-:W-:Y:S05]  /*02b0*/  EXIT ;  /* 0x000000000000794d */ /* 0x000fea0003800000 */
        .weak           $__internal_3_$__cuda_sm20_rem_s64
        .type           $__internal_3_$__cuda_sm20_rem_s64,@function
        .size           $__internal_3_$__cuda_sm20_rem_s64,(.L_x_45 - $__internal_3_$__cuda_sm20_rem_s64)
$__internal_3_$__cuda_sm20_rem_s64:
        /* <DEDUP_REMOVED lines=72> */
[----:B------:R-:W-:Y:S06]  /*0740*/  RET.REL.NODEC R4 `(_Z22from_montgomery_kernelPiiRK10Montgomery) ;  /* 0xfffffff8042c7950 */ /* 0x000fec0003c3ffff */
.L_x_37:
        /* <DEDUP_REMOVED lines=11> */
.L_x_45:


//--------------------- .text._Z20to_montgomery_kernelPiiRK10Montgomery --------------------------
	.section	.text._Z20to_montgomery_kernelPiiRK10Montgomery,"ax",@progbits
	.align	128
        .global         _Z20to_montgomery_kernelPiiRK10Montgomery
        .type           _Z20to_montgomery_kernelPiiRK10Montgomery,@function
        .size           _Z20to_montgomery_kernelPiiRK10Montgomery,(.L_x_46 - _Z20to_montgomery_kernelPiiRK10Montgomery)
        .other          _Z20to_montgomery_kernelPiiRK10Montgomery,@"STO_CUDA_ENTRY STV_DEFAULT"
_Z20to_montgomery_kernelPiiRK10Montgomery:
.text._Z20to_montgomery_kernelPiiRK10Montgomery:
        /* <DEDUP_REMOVED lines=39> */
.L_x_39:
[----:B------:R-:W-:-:S07]  /*0270*/  MOV R0, 0x290 ;  /* 0x0000029000007802 */ /* 0x000fce0000000f00 */
[----:B------:R-:W-:Y:S05]  /*0280*/  CALL.REL.NOINC `($__internal_4_$__cuda_sm20_rem_s64) ;  /* 0x00000000000c7944 */ /* 0x000fea0003c00000 */
.L_x_40:
[----:B------:R-:W-:Y:S05]  /*0290*/  BSYNC.RECONVERGENT B0 ;  /* 0x0000000000007941 */ /* 0x000fea0003800200 */
.L_x_38:
[----:B------:R-:W-:Y:S01]  /*02a0*/  STG.E desc[UR4][R2.64], R8 ;  /* 0x0000000802007986 */ /* 0x000fe2000c101904 */
[----:B------:R-:W-:Y:S05]  /*02b0*/  EXIT ;  /* 0x000000000000794d */ /* 0x000fea0003800000 */
        .weak           $__internal_4_$__cuda_sm20_rem_s64
        .type           $__internal_4_$__cuda_sm20_rem_s64,@function
        .size           $__internal_4_$__cuda_sm20_rem_s64,(.L_x_46 - $__internal_4_$__cuda_sm20_rem_s64)
$__internal_4_$__cuda_sm20_rem_s64:
        /* <DEDUP_REMOVED lines=72> */
[----:B------:R-:W-:Y:S06]  /*0740*/  RET.REL.NODEC R4 `(_Z20to_montgomery_kernelPiiRK10Montgomery) ;  /* 0xfffffff8042c7950 */ /* 0x000fec0003c3ffff */
.L_x_41:
        /* <DEDUP_REMOVED lines=11> */
.L_x_46:


//--------------------- .nv.shared.reserved.0     --------------------------
	.section	.nv.shared.reserved.0,"aw",@nobits
	.weak		__nv_reservedSMEM_offset_0_alias
	.size		__nv_reservedSMEM_offset_0_alias, 0, 64
	.other		__nv_reservedSMEM_offset_0_alias,@"STO_CUDA_RESERVED_SHARED STV_DEFAULT"
__nv_reservedSMEM_offset_0_alias:
	.zero		0
	.zero		64


//--------------------- .nv.constant0._Z16normalize_kernelPiiiRK10Montgomery --------------------------
	.section	.nv.constant0._Z16normalize_kernelPiiiRK10Montgomery,"a",@progbits
	.sectionflags	@""
	.align	4
.nv.constant0._Z16normalize_kernelPiiiRK10Montgomery:
	.zero		920


//--------------------- .nv.constant0._Z25pointwise_multiply_kernelPiS_ii --------------------------
	.section	.nv.constant0._Z25pointwise_multiply_kernelPiS_ii,"a",@progbits
	.sectionflags	@""
	.align	4
.nv.constant0._Z25pointwise_multiply_kernelPiS_ii:
	.zero		920


//--------------------- .nv.constant0._Z20ntt_butterfly_kernelPiiiiRK10Montgomery --------------------------
	.section	.nv.constant0._Z20ntt_butterfly_kernelPiiiiRK10Montgomery,"a",@progbits
	.sectionflags	@""
	.align	4
.nv.constant0._Z20ntt_butterfly_kernelPiiiiRK10Montgomery:
	.zero		928


//--------------------- .nv.constant0._Z18bit_reverse_kernelPii --------------------------
	.section	.nv.constant0._Z18bit_reverse_kernelPii,"a",@progbits
	.sectionflags	@""
	.align	4
.nv.constant0._Z18bit_reverse_kernelPii:
	.zero		908


//--------------------- .nv.constant0._Z22from_montgomery_kernelPiiRK10Montgomery --------------------------
	.section	.nv.constant0._Z22from_montgomery_kernelPiiRK10Montgomery,"a",@progbits
	.sectionflags	@""
	.align	4
.nv.constant0._Z22from_montgomery_kernelPiiRK10Montgomery:
	.zero		920


//--------------------- .nv.constant0._Z20to_montgomery_kernelPiiRK10Montgomery --------------------------
	.section	.nv.constant0._Z20to_montgomery_kernelPiiRK10Montgomery,"a",@progbits
	.sectionflags	@""
	.align	4
.nv.constant0._Z20to_montgomery_kernelPiiRK10Montgomery:
	.zero		920


//--------------------- SYMBOLS --------------------------

	.type		.nv.reservedSmem.offset0,@object
	.size		.nv.reservedSmem.offset0,0x4
